//
// Generated by NVIDIA NVVM Compiler
//
// Compiler Build ID: CL-36424714
// Cuda compilation tools, release 13.0, V13.0.88
// Based on NVVM 20.0.0
//

.version 9.0
.target sm_100
.address_size 64

	// .globl	_Z29calculate_output_delta_kernelPKdS0_Pdii
.extern .shared .align 16 .b8 shared_mem[];

.visible .entry _Z29calculate_output_delta_kernelPKdS0_Pdii(
	.param .u64 .ptr .align 1 _Z29calculate_output_delta_kernelPKdS0_Pdii_param_0,
	.param .u64 .ptr .align 1 _Z29calculate_output_delta_kernelPKdS0_Pdii_param_1,
	.param .u64 .ptr .align 1 _Z29calculate_output_delta_kernelPKdS0_Pdii_param_2,
	.param .u32 _Z29calculate_output_delta_kernelPKdS0_Pdii_param_3,
	.param .u32 _Z29calculate_output_delta_kernelPKdS0_Pdii_param_4
)
{
	.reg .pred 	%p<2>;
	.reg .b32 	%r<13>;
	.reg .b64 	%rd<11>;
	.reg .b64 	%fd<10>;

	ld.param.u64 	%rd1, [_Z29calculate_output_delta_kernelPKdS0_Pdii_param_0];
	ld.param.u64 	%rd2, [_Z29calculate_output_delta_kernelPKdS0_Pdii_param_1];
	ld.param.u64 	%rd3, [_Z29calculate_output_delta_kernelPKdS0_Pdii_param_2];
	ld.param.u32 	%r4, [_Z29calculate_output_delta_kernelPKdS0_Pdii_param_3];
	ld.param.u32 	%r5, [_Z29calculate_output_delta_kernelPKdS0_Pdii_param_4];
	mov.u32 	%r1, %tid.x;
	mov.u32 	%r6, %ctaid.x;
	mov.u32 	%r2, %ntid.x;
	mad.lo.s32 	%r3, %r6, %r2, %r1;
	mul.lo.s32 	%r7, %r5, %r4;
	setp.ge.s32 	%p1, %r3, %r7;
	@%p1 bra 	$L__BB0_2;
	cvta.to.global.u64 	%rd4, %rd1;
	cvta.to.global.u64 	%rd5, %rd2;
	cvta.to.global.u64 	%rd6, %rd3;
	mul.wide.s32 	%rd7, %r3, 8;
	add.s64 	%rd8, %rd4, %rd7;
	ld.global.nc.f64 	%fd1, [%rd8];
	shl.b32 	%r8, %r1, 3;
	mov.u32 	%r9, shared_mem;
	add.s32 	%r10, %r9, %r8;
	st.shared.f64 	[%r10], %fd1;
	add.s64 	%rd9, %rd5, %rd7;
	ld.global.nc.f64 	%fd2, [%rd9];
	shl.b32 	%r11, %r2, 3;
	add.s32 	%r12, %r10, %r11;
	st.shared.f64 	[%r12], %fd2;
	bar.sync 	0;
	ld.shared.f64 	%fd3, [%r10];
	ld.shared.f64 	%fd4, [%r12];
	sub.f64 	%fd5, %fd3, %fd4;
	mov.f64 	%fd6, 0d3FF0000000000000;
	sub.f64 	%fd7, %fd6, %fd3;
	mul.f64 	%fd8, %fd3, %fd7;
	mul.f64 	%fd9, %fd5, %fd8;
	add.s64 	%rd10, %rd6, %rd7;
	st.global.f64 	[%rd10], %fd9;
$L__BB0_2:
	ret;

}
	// .globl	_Z39calculate_output_delta_kernel_optimizedPKdS0_Pdii
.visible .entry _Z39calculate_output_delta_kernel_optimizedPKdS0_Pdii(
	.param .u64 .ptr .align 1 _Z39calculate_output_delta_kernel_optimizedPKdS0_Pdii_param_0,
	.param .u64 .ptr .align 1 _Z39calculate_output_delta_kernel_optimizedPKdS0_Pdii_param_1,
	.param .u64 .ptr .align 1 _Z39calculate_output_delta_kernel_optimizedPKdS0_Pdii_param_2,
	.param .u32 _Z39calculate_output_delta_kernel_optimizedPKdS0_Pdii_param_3,
	.param .u32 _Z39calculate_output_delta_kernel_optimizedPKdS0_Pdii_param_4
)
{
	.reg .pred 	%p<24>;
	.reg .b32 	%r<39>;
	.reg .b64 	%rd<75>;
	.reg .b64 	%fd<120>;

	ld.param.u64 	%rd4, [_Z39calculate_output_delta_kernel_optimizedPKdS0_Pdii_param_0];
	ld.param.u64 	%rd5, [_Z39calculate_output_delta_kernel_optimizedPKdS0_Pdii_param_1];
	ld.param.u64 	%rd6, [_Z39calculate_output_delta_kernel_optimizedPKdS0_Pdii_param_2];
	ld.param.u32 	%r28, [_Z39calculate_output_delta_kernel_optimizedPKdS0_Pdii_param_3];
	ld.param.u32 	%r29, [_Z39calculate_output_delta_kernel_optimizedPKdS0_Pdii_param_4];
	cvta.to.global.u64 	%rd1, %rd6;
	cvta.to.global.u64 	%rd2, %rd5;
	cvta.to.global.u64 	%rd3, %rd4;
	mov.u32 	%r30, %tid.x;
	mov.u32 	%r31, %ctaid.x;
	mov.u32 	%r1, %ntid.x;
	mad.lo.s32 	%r2, %r31, %r1, %r30;
	mul.lo.s32 	%r3, %r29, %r28;
	shr.s32 	%r32, %r3, 31;
	shr.u32 	%r33, %r32, 30;
	add.s32 	%r34, %r3, %r33;
	and.b32  	%r4, %r34, -4;
	setp.ge.s32 	%p1, %r2, %r4;
	@%p1 bra 	$L__BB1_38;
	mov.u32 	%r35, %nctaid.x;
	mul.lo.s32 	%r6, %r35, %r1;
	shl.b32 	%r5, %r6, 2;
	mov.u32 	%r37, %r2;
$L__BB1_2:
	.pragma "nounroll";
	setp.ge.s32 	%p2, %r37, %r3;
	@%p2 bra 	$L__BB1_4;
	mul.wide.s32 	%rd7, %r37, 8;
	add.s64 	%rd8, %rd3, %rd7;
	ld.global.nc.f64 	%fd1, [%rd8];
	add.s64 	%rd9, %rd2, %rd7;
	ld.global.nc.f64 	%fd2, [%rd9];
	sub.f64 	%fd3, %fd1, %fd2;
	mov.f64 	%fd4, 0d3FF0000000000000;
	sub.f64 	%fd5, %fd4, %fd1;
	mul.f64 	%fd6, %fd1, %fd5;
	mul.f64 	%fd7, %fd3, %fd6;
	add.s64 	%rd10, %rd1, %rd7;
	st.global.f64 	[%rd10], %fd7;
$L__BB1_4:
	add.s32 	%r8, %r6, %r37;
	setp.ge.s32 	%p3, %r8, %r3;
	@%p3 bra 	$L__BB1_6;
	mul.wide.s32 	%rd11, %r8, 8;
	add.s64 	%rd12, %rd3, %rd11;
	ld.global.nc.f64 	%fd8, [%rd12];
	add.s64 	%rd13, %rd2, %rd11;
	ld.global.nc.f64 	%fd9, [%rd13];
	sub.f64 	%fd10, %fd8, %fd9;
	mov.f64 	%fd11, 0d3FF0000000000000;
	sub.f64 	%fd12, %fd11, %fd8;
	mul.f64 	%fd13, %fd8, %fd12;
	mul.f64 	%fd14, %fd10, %fd13;
	add.s64 	%rd14, %rd1, %rd11;
	st.global.f64 	[%rd14], %fd14;
$L__BB1_6:
	add.s32 	%r9, %r8, %r6;
	setp.ge.s32 	%p4, %r9, %r3;
	@%p4 bra 	$L__BB1_8;
	mul.wide.s32 	%rd15, %r9, 8;
	add.s64 	%rd16, %rd3, %rd15;
	ld.global.nc.f64 	%fd15, [%rd16];
	add.s64 	%rd17, %rd2, %rd15;
	ld.global.nc.f64 	%fd16, [%rd17];
	sub.f64 	%fd17, %fd15, %fd16;
	mov.f64 	%fd18, 0d3FF0000000000000;
	sub.f64 	%fd19, %fd18, %fd15;
	mul.f64 	%fd20, %fd15, %fd19;
	mul.f64 	%fd21, %fd17, %fd20;
	add.s64 	%rd18, %rd1, %rd15;
	st.global.f64 	[%rd18], %fd21;
$L__BB1_8:
	add.s32 	%r10, %r9, %r6;
	setp.ge.s32 	%p5, %r10, %r3;
	@%p5 bra 	$L__BB1_10;
	mul.wide.s32 	%rd19, %r10, 8;
	add.s64 	%rd20, %rd3, %rd19;
	ld.global.nc.f64 	%fd22, [%rd20];
	add.s64 	%rd21, %rd2, %rd19;
	ld.global.nc.f64 	%fd23, [%rd21];
	sub.f64 	%fd24, %fd22, %fd23;
	mov.f64 	%fd25, 0d3FF0000000000000;
	sub.f64 	%fd26, %fd25, %fd22;
	mul.f64 	%fd27, %fd22, %fd26;
	mul.f64 	%fd28, %fd24, %fd27;
	add.s64 	%rd22, %rd1, %rd19;
	st.global.f64 	[%rd22], %fd28;
$L__BB1_10:
	add.s32 	%r11, %r10, %r6;
	setp.ge.s32 	%p6, %r11, %r4;
	@%p6 bra 	$L__BB1_38;
	setp.ge.s32 	%p7, %r11, %r3;
	@%p7 bra 	$L__BB1_13;
	mul.wide.s32 	%rd23, %r11, 8;
	add.s64 	%rd24, %rd3, %rd23;
	ld.global.nc.f64 	%fd29, [%rd24];
	add.s64 	%rd25, %rd2, %rd23;
	ld.global.nc.f64 	%fd30, [%rd25];
	sub.f64 	%fd31, %fd29, %fd30;
	mov.f64 	%fd32, 0d3FF0000000000000;
	sub.f64 	%fd33, %fd32, %fd29;
	mul.f64 	%fd34, %fd29, %fd33;
	mul.f64 	%fd35, %fd31, %fd34;
	add.s64 	%rd26, %rd1, %rd23;
	st.global.f64 	[%rd26], %fd35;
$L__BB1_13:
	add.s32 	%r12, %r8, %r5;
	setp.ge.s32 	%p8, %r12, %r3;
	@%p8 bra 	$L__BB1_15;
	mul.wide.s32 	%rd27, %r12, 8;
	add.s64 	%rd28, %rd3, %rd27;
	ld.global.nc.f64 	%fd36, [%rd28];
	add.s64 	%rd29, %rd2, %rd27;
	ld.global.nc.f64 	%fd37, [%rd29];
	sub.f64 	%fd38, %fd36, %fd37;
	mov.f64 	%fd39, 0d3FF0000000000000;
	sub.f64 	%fd40, %fd39, %fd36;
	mul.f64 	%fd41, %fd36, %fd40;
	mul.f64 	%fd42, %fd38, %fd41;
	add.s64 	%rd30, %rd1, %rd27;
	st.global.f64 	[%rd30], %fd42;
$L__BB1_15:
	add.s32 	%r13, %r12, %r6;
	setp.ge.s32 	%p9, %r13, %r3;
	@%p9 bra 	$L__BB1_17;
	mul.wide.s32 	%rd31, %r13, 8;
	add.s64 	%rd32, %rd3, %rd31;
	ld.global.nc.f64 	%fd43, [%rd32];
	add.s64 	%rd33, %rd2, %rd31;
	ld.global.nc.f64 	%fd44, [%rd33];
	sub.f64 	%fd45, %fd43, %fd44;
	mov.f64 	%fd46, 0d3FF0000000000000;
	sub.f64 	%fd47, %fd46, %fd43;
	mul.f64 	%fd48, %fd43, %fd47;
	mul.f64 	%fd49, %fd45, %fd48;
	add.s64 	%rd34, %rd1, %rd31;
	st.global.f64 	[%rd34], %fd49;
$L__BB1_17:
	add.s32 	%r14, %r13, %r6;
	setp.ge.s32 	%p10, %r14, %r3;
	@%p10 bra 	$L__BB1_19;
	mul.wide.s32 	%rd35, %r14, 8;
	add.s64 	%rd36, %rd3, %rd35;
	ld.global.nc.f64 	%fd50, [%rd36];
	add.s64 	%rd37, %rd2, %rd35;
	ld.global.nc.f64 	%fd51, [%rd37];
	sub.f64 	%fd52, %fd50, %fd51;
	mov.f64 	%fd53, 0d3FF0000000000000;
	sub.f64 	%fd54, %fd53, %fd50;
	mul.f64 	%fd55, %fd50, %fd54;
	mul.f64 	%fd56, %fd52, %fd55;
	add.s64 	%rd38, %rd1, %rd35;
	st.global.f64 	[%rd38], %fd56;
$L__BB1_19:
	add.s32 	%r15, %r14, %r6;
	setp.ge.s32 	%p11, %r15, %r4;
	@%p11 bra 	$L__BB1_38;
	setp.ge.s32 	%p12, %r15, %r3;
	@%p12 bra 	$L__BB1_22;
	mul.wide.s32 	%rd39, %r15, 8;
	add.s64 	%rd40, %rd3, %rd39;
	ld.global.nc.f64 	%fd57, [%rd40];
	add.s64 	%rd41, %rd2, %rd39;
	ld.global.nc.f64 	%fd58, [%rd41];
	sub.f64 	%fd59, %fd57, %fd58;
	mov.f64 	%fd60, 0d3FF0000000000000;
	sub.f64 	%fd61, %fd60, %fd57;
	mul.f64 	%fd62, %fd57, %fd61;
	mul.f64 	%fd63, %fd59, %fd62;
	add.s64 	%rd42, %rd1, %rd39;
	st.global.f64 	[%rd42], %fd63;
$L__BB1_22:
	add.s32 	%r16, %r12, %r5;
	setp.ge.s32 	%p13, %r16, %r3;
	@%p13 bra 	$L__BB1_24;
	mul.wide.s32 	%rd43, %r16, 8;
	add.s64 	%rd44, %rd3, %rd43;
	ld.global.nc.f64 	%fd64, [%rd44];
	add.s64 	%rd45, %rd2, %rd43;
	ld.global.nc.f64 	%fd65, [%rd45];
	sub.f64 	%fd66, %fd64, %fd65;
	mov.f64 	%fd67, 0d3FF0000000000000;
	sub.f64 	%fd68, %fd67, %fd64;
	mul.f64 	%fd69, %fd64, %fd68;
	mul.f64 	%fd70, %fd66, %fd69;
	add.s64 	%rd46, %rd1, %rd43;
	st.global.f64 	[%rd46], %fd70;
$L__BB1_24:
	add.s32 	%r17, %r16, %r6;
	setp.ge.s32 	%p14, %r17, %r3;
	@%p14 bra 	$L__BB1_26;
	mul.wide.s32 	%rd47, %r17, 8;
	add.s64 	%rd48, %rd3, %rd47;
	ld.global.nc.f64 	%fd71, [%rd48];
	add.s64 	%rd49, %rd2, %rd47;
	ld.global.nc.f64 	%fd72, [%rd49];
	sub.f64 	%fd73, %fd71, %fd72;
	mov.f64 	%fd74, 0d3FF0000000000000;
	sub.f64 	%fd75, %fd74, %fd71;
	mul.f64 	%fd76, %fd71, %fd75;
	mul.f64 	%fd77, %fd73, %fd76;
	add.s64 	%rd50, %rd1, %rd47;
	st.global.f64 	[%rd50], %fd77;
$L__BB1_26:
	add.s32 	%r18, %r17, %r6;
	setp.ge.s32 	%p15, %r18, %r3;
	@%p15 bra 	$L__BB1_28;
	mul.wide.s32 	%rd51, %r18, 8;
	add.s64 	%rd52, %rd3, %rd51;
	ld.global.nc.f64 	%fd78, [%rd52];
	add.s64 	%rd53, %rd2, %rd51;
	ld.global.nc.f64 	%fd79, [%rd53];
	sub.f64 	%fd80, %fd78, %fd79;
	mov.f64 	%fd81, 0d3FF0000000000000;
	sub.f64 	%fd82, %fd81, %fd78;
	mul.f64 	%fd83, %fd78, %fd82;
	mul.f64 	%fd84, %fd80, %fd83;
	add.s64 	%rd54, %rd1, %rd51;
	st.global.f64 	[%rd54], %fd84;
$L__BB1_28:
	add.s32 	%r19, %r18, %r6;
	setp.ge.s32 	%p16, %r19, %r4;
	@%p16 bra 	$L__BB1_38;
	setp.ge.s32 	%p17, %r19, %r3;
	@%p17 bra 	$L__BB1_31;
	mul.wide.s32 	%rd55, %r19, 8;
	add.s64 	%rd56, %rd3, %rd55;
	ld.global.nc.f64 	%fd85, [%rd56];
	add.s64 	%rd57, %rd2, %rd55;
	ld.global.nc.f64 	%fd86, [%rd57];
	sub.f64 	%fd87, %fd85, %fd86;
	mov.f64 	%fd88, 0d3FF0000000000000;
	sub.f64 	%fd89, %fd88, %fd85;
	mul.f64 	%fd90, %fd85, %fd89;
	mul.f64 	%fd91, %fd87, %fd90;
	add.s64 	%rd58, %rd1, %rd55;
	st.global.f64 	[%rd58], %fd91;
$L__BB1_31:
	add.s32 	%r20, %r16, %r5;
	setp.ge.s32 	%p18, %r20, %r3;
	@%p18 bra 	$L__BB1_33;
	mul.wide.s32 	%rd59, %r20, 8;
	add.s64 	%rd60, %rd3, %rd59;
	ld.global.nc.f64 	%fd92, [%rd60];
	add.s64 	%rd61, %rd2, %rd59;
	ld.global.nc.f64 	%fd93, [%rd61];
	sub.f64 	%fd94, %fd92, %fd93;
	mov.f64 	%fd95, 0d3FF0000000000000;
	sub.f64 	%fd96, %fd95, %fd92;
	mul.f64 	%fd97, %fd92, %fd96;
	mul.f64 	%fd98, %fd94, %fd97;
	add.s64 	%rd62, %rd1, %rd59;
	st.global.f64 	[%rd62], %fd98;
$L__BB1_33:
	add.s32 	%r21, %r20, %r6;
	setp.ge.s32 	%p19, %r21, %r3;
	@%p19 bra 	$L__BB1_35;
	mul.wide.s32 	%rd63, %r21, 8;
	add.s64 	%rd64, %rd3, %rd63;
	ld.global.nc.f64 	%fd99, [%rd64];
	add.s64 	%rd65, %rd2, %rd63;
	ld.global.nc.f64 	%fd100, [%rd65];
	sub.f64 	%fd101, %fd99, %fd100;
	mov.f64 	%fd102, 0d3FF0000000000000;
	sub.f64 	%fd103, %fd102, %fd99;
	mul.f64 	%fd104, %fd99, %fd103;
	mul.f64 	%fd105, %fd101, %fd104;
	add.s64 	%rd66, %rd1, %rd63;
	st.global.f64 	[%rd66], %fd105;
$L__BB1_35:
	add.s32 	%r22, %r21, %r6;
	setp.ge.s32 	%p20, %r22, %r3;
	@%p20 bra 	$L__BB1_37;
	mul.wide.s32 	%rd67, %r22, 8;
	add.s64 	%rd68, %rd3, %rd67;
	ld.global.nc.f64 	%fd106, [%rd68];
	add.s64 	%rd69, %rd2, %rd67;
	ld.global.nc.f64 	%fd107, [%rd69];
	sub.f64 	%fd108, %fd106, %fd107;
	mov.f64 	%fd109, 0d3FF0000000000000;
	sub.f64 	%fd110, %fd109, %fd106;
	mul.f64 	%fd111, %fd106, %fd110;
	mul.f64 	%fd112, %fd108, %fd111;
	add.s64 	%rd70, %rd1, %rd67;
	st.global.f64 	[%rd70], %fd112;
$L__BB1_37:
	add.s32 	%r37, %r22, %r6;
	setp.lt.s32 	%p21, %r37, %r4;
	@%p21 bra 	$L__BB1_2;
$L__BB1_38:
	add.s32 	%r38, %r4, %r2;
	setp.ge.s32 	%p22, %r38, %r3;
	@%p22 bra 	$L__BB1_41;
	mov.u32 	%r36, %nctaid.x;
	mul.lo.s32 	%r25, %r1, %r36;
$L__BB1_40:
	mul.wide.s32 	%rd71, %r38, 8;
	add.s64 	%rd72, %rd3, %rd71;
	ld.global.nc.f64 	%fd113, [%rd72];
	add.s64 	%rd73, %rd2, %rd71;
	ld.global.nc.f64 	%fd114, [%rd73];
	sub.f64 	%fd115, %fd113, %fd114;
	mov.f64 	%fd116, 0d3FF0000000000000;
	sub.f64 	%fd117, %fd116, %fd113;
	mul.f64 	%fd118, %fd113, %fd117;
	mul.f64 	%fd119, %fd115, %fd118;
	add.s64 	%rd74, %rd1, %rd71;
	st.global.f64 	[%rd74], %fd119;
	add.s32 	%r38, %r38, %r25;
	setp.lt.s32 	%p23, %r38, %r3;
	@%p23 bra 	$L__BB1_40;
$L__BB1_41:
	ret;

}
	// .globl	_Z38calculate_output_delta_kernel_advancedPKdS0_Pdii
.visible .entry _Z38calculate_output_delta_kernel_advancedPKdS0_Pdii(
	.param .u64 .ptr .align 1 _Z38calculate_output_delta_kernel_advancedPKdS0_Pdii_param_0,
	.param .u64 .ptr .align 1 _Z38calculate_output_delta_kernel_advancedPKdS0_Pdii_param_1,
	.param .u64 .ptr .align 1 _Z38calculate_output_delta_kernel_advancedPKdS0_Pdii_param_2,
	.param .u32 _Z38calculate_output_delta_kernel_advancedPKdS0_Pdii_param_3,
	.param .u32 _Z38calculate_output_delta_kernel_advancedPKdS0_Pdii_param_4
)
{
	.reg .pred 	%p<16>;
	.reg .b32 	%r<97>;
	.reg .b64 	%rd<56>;
	.reg .b64 	%fd<589>;

	ld.param.u64 	%rd9, [_Z38calculate_output_delta_kernel_advancedPKdS0_Pdii_param_2];
	ld.param.u32 	%r45, [_Z38calculate_output_delta_kernel_advancedPKdS0_Pdii_param_3];
	ld.param.u32 	%r46, [_Z38calculate_output_delta_kernel_advancedPKdS0_Pdii_param_4];
	cvta.to.global.u64 	%rd1, %rd9;
	mov.u32 	%r47, %tid.x;
	mov.u32 	%r48, %ctaid.x;
	mov.u32 	%r49, %ntid.x;
	mad.lo.s32 	%r50, %r48, %r49, %r47;
	mul.lo.s32 	%r51, %r46, %r45;
	mov.u32 	%r52, %nctaid.x;
	mul.lo.s32 	%r53, %r52, %r49;
	add.s32 	%r54, %r53, %r51;
	add.s32 	%r55, %r54, -1;
	div.u32 	%r56, %r55, %r53;
	mul.lo.s32 	%r90, %r56, %r50;
	add.s32 	%r57, %r90, %r56;
	min.s32 	%r2, %r57, %r51;
	add.s32 	%r79, %r90, 7;
	setp.ge.s32 	%p1, %r79, %r2;
	@%p1 bra 	$L__BB2_5;
	add.s32 	%r59, %r90, 15;
	max.s32 	%r60, %r2, %r59;
	sub.s32 	%r61, %r60, %r90;
	add.s32 	%r4, %r61, -8;
	and.b32  	%r62, %r4, 56;
	setp.eq.s32 	%p2, %r62, 56;
	@%p2 bra 	$L__BB2_4;
	shr.u32 	%r63, %r4, 3;
	add.s32 	%r64, %r63, 1;
	and.b32  	%r65, %r64, 7;
	neg.s32 	%r76, %r65;
	mov.u32 	%r78, %r90;
$L__BB2_3:
	.pragma "nounroll";
	ld.param.u64 	%rd53, [_Z38calculate_output_delta_kernel_advancedPKdS0_Pdii_param_1];
	ld.param.u64 	%rd50, [_Z38calculate_output_delta_kernel_advancedPKdS0_Pdii_param_0];
	cvta.to.global.u64 	%rd10, %rd50;
	mul.wide.s32 	%rd11, %r78, 8;
	add.s64 	%rd12, %rd10, %rd11;
	ld.global.nc.f64 	%fd1, [%rd12];
	ld.global.nc.f64 	%fd2, [%rd12+8];
	ld.global.nc.f64 	%fd3, [%rd12+16];
	ld.global.nc.f64 	%fd4, [%rd12+24];
	ld.global.nc.f64 	%fd5, [%rd12+32];
	ld.global.nc.f64 	%fd6, [%rd12+40];
	ld.global.nc.f64 	%fd7, [%rd12+48];
	mul.wide.s32 	%rd13, %r79, 8;
	add.s64 	%rd14, %rd10, %rd13;
	ld.global.nc.f64 	%fd8, [%rd14];
	cvta.to.global.u64 	%rd15, %rd53;
	add.s64 	%rd16, %rd15, %rd11;
	ld.global.nc.f64 	%fd9, [%rd16];
	ld.global.nc.f64 	%fd10, [%rd16+8];
	ld.global.nc.f64 	%fd11, [%rd16+16];
	ld.global.nc.f64 	%fd12, [%rd16+24];
	ld.global.nc.f64 	%fd13, [%rd16+32];
	ld.global.nc.f64 	%fd14, [%rd16+40];
	ld.global.nc.f64 	%fd15, [%rd16+48];
	add.s64 	%rd17, %rd15, %rd13;
	ld.global.nc.f64 	%fd16, [%rd17];
	sub.f64 	%fd17, %fd1, %fd9;
	mov.f64 	%fd18, 0d3FF0000000000000;
	sub.f64 	%fd19, %fd18, %fd1;
	mul.f64 	%fd20, %fd1, %fd19;
	mul.f64 	%fd21, %fd20, %fd17;
	add.s64 	%rd18, %rd1, %rd11;
	st.global.f64 	[%rd18], %fd21;
	sub.f64 	%fd22, %fd2, %fd10;
	sub.f64 	%fd23, %fd18, %fd2;
	mul.f64 	%fd24, %fd2, %fd23;
	mul.f64 	%fd25, %fd24, %fd22;
	st.global.f64 	[%rd18+8], %fd25;
	sub.f64 	%fd26, %fd3, %fd11;
	sub.f64 	%fd27, %fd18, %fd3;
	mul.f64 	%fd28, %fd3, %fd27;
	mul.f64 	%fd29, %fd28, %fd26;
	st.global.f64 	[%rd18+16], %fd29;
	sub.f64 	%fd30, %fd4, %fd12;
	sub.f64 	%fd31, %fd18, %fd4;
	mul.f64 	%fd32, %fd4, %fd31;
	mul.f64 	%fd33, %fd32, %fd30;
	st.global.f64 	[%rd18+24], %fd33;
	sub.f64 	%fd34, %fd5, %fd13;
	sub.f64 	%fd35, %fd18, %fd5;
	mul.f64 	%fd36, %fd5, %fd35;
	mul.f64 	%fd37, %fd36, %fd34;
	st.global.f64 	[%rd18+32], %fd37;
	sub.f64 	%fd38, %fd6, %fd14;
	sub.f64 	%fd39, %fd18, %fd6;
	mul.f64 	%fd40, %fd6, %fd39;
	mul.f64 	%fd41, %fd40, %fd38;
	st.global.f64 	[%rd18+40], %fd41;
	sub.f64 	%fd42, %fd7, %fd15;
	sub.f64 	%fd43, %fd18, %fd7;
	mul.f64 	%fd44, %fd7, %fd43;
	mul.f64 	%fd45, %fd44, %fd42;
	st.global.f64 	[%rd18+48], %fd45;
	sub.f64 	%fd46, %fd8, %fd16;
	sub.f64 	%fd47, %fd18, %fd8;
	mul.f64 	%fd48, %fd8, %fd47;
	mul.f64 	%fd49, %fd48, %fd46;
	add.s64 	%rd19, %rd1, %rd13;
	st.global.f64 	[%rd19], %fd49;
	add.s32 	%r90, %r78, 8;
	add.s32 	%r79, %r78, 15;
	add.s32 	%r76, %r76, 1;
	setp.ne.s32 	%p3, %r76, 0;
	mov.u32 	%r78, %r90;
	@%p3 bra 	$L__BB2_3;
$L__BB2_4:
	setp.lt.u32 	%p4, %r4, 56;
	mov.u32 	%r89, %r90;
	@%p4 bra 	$L__BB2_5;
	bra.uni 	$L__BB2_18;
$L__BB2_5:
	ld.param.u64 	%rd55, [_Z38calculate_output_delta_kernel_advancedPKdS0_Pdii_param_1];
	ld.param.u64 	%rd52, [_Z38calculate_output_delta_kernel_advancedPKdS0_Pdii_param_0];
	cvta.to.global.u64 	%rd2, %rd55;
	cvta.to.global.u64 	%rd3, %rd52;
	add.s32 	%r94, %r90, 3;
	setp.ge.s32 	%p6, %r94, %r2;
	@%p6 bra 	$L__BB2_10;
	add.s32 	%r67, %r90, 7;
	max.s32 	%r68, %r2, %r67;
	sub.s32 	%r69, %r68, %r90;
	add.s32 	%r17, %r69, -4;
	and.b32  	%r70, %r17, 12;
	setp.eq.s32 	%p7, %r70, 12;
	@%p7 bra 	$L__BB2_9;
	shr.u32 	%r72, %r17, 2;
	add.s32 	%r73, %r72, 1;
	and.b32  	%r18, %r73, 3;
	mov.b32 	%r84, 0;
	mov.u32 	%r83, %r90;
$L__BB2_8:
	.pragma "nounroll";
	mul.wide.s32 	%rd30, %r83, 8;
	add.s64 	%rd31, %rd3, %rd30;
	ld.global.nc.f64 	%fd435, [%rd31];
	ld.global.nc.f64 	%fd436, [%rd31+8];
	ld.global.nc.f64 	%fd437, [%rd31+16];
	ld.global.nc.f64 	%fd438, [%rd31+24];
	add.s64 	%rd32, %rd2, %rd30;
	ld.global.nc.f64 	%fd439, [%rd32];
	ld.global.nc.f64 	%fd440, [%rd32+8];
	ld.global.nc.f64 	%fd441, [%rd32+16];
	ld.global.nc.f64 	%fd442, [%rd32+24];
	sub.f64 	%fd443, %fd435, %fd439;
	mov.f64 	%fd444, 0d3FF0000000000000;
	sub.f64 	%fd445, %fd444, %fd435;
	mul.f64 	%fd446, %fd435, %fd445;
	mul.f64 	%fd447, %fd446, %fd443;
	add.s64 	%rd33, %rd1, %rd30;
	st.global.f64 	[%rd33], %fd447;
	sub.f64 	%fd448, %fd436, %fd440;
	sub.f64 	%fd449, %fd444, %fd436;
	mul.f64 	%fd450, %fd436, %fd449;
	mul.f64 	%fd451, %fd450, %fd448;
	st.global.f64 	[%rd33+8], %fd451;
	sub.f64 	%fd452, %fd437, %fd441;
	sub.f64 	%fd453, %fd444, %fd437;
	mul.f64 	%fd454, %fd437, %fd453;
	mul.f64 	%fd455, %fd454, %fd452;
	st.global.f64 	[%rd33+16], %fd455;
	sub.f64 	%fd456, %fd438, %fd442;
	sub.f64 	%fd457, %fd444, %fd438;
	mul.f64 	%fd458, %fd438, %fd457;
	mul.f64 	%fd459, %fd458, %fd456;
	st.global.f64 	[%rd33+24], %fd459;
	add.s32 	%r90, %r83, 4;
	add.s32 	%r94, %r83, 7;
	add.s32 	%r84, %r84, 1;
	setp.ne.s32 	%p8, %r84, %r18;
	mov.u32 	%r83, %r90;
	@%p8 bra 	$L__BB2_8;
$L__BB2_9:
	setp.lt.u32 	%p9, %r17, 12;
	mov.u32 	%r95, %r90;
	@%p9 bra 	$L__BB2_10;
	bra.uni 	$L__BB2_19;
$L__BB2_10:
	setp.ge.s32 	%p11, %r90, %r2;
	@%p11 bra 	$L__BB2_17;
	sub.s32 	%r74, %r2, %r90;
	and.b32  	%r32, %r74, 3;
	setp.eq.s32 	%p12, %r32, 0;
	mov.u32 	%r93, %r90;
	@%p12 bra 	$L__BB2_14;
	neg.s32 	%r91, %r32;
	mov.u32 	%r93, %r90;
$L__BB2_13:
	.pragma "nounroll";
	mul.wide.s32 	%rd42, %r93, 8;
	add.s64 	%rd43, %rd1, %rd42;
	add.s64 	%rd44, %rd2, %rd42;
	add.s64 	%rd45, %rd3, %rd42;
	ld.global.nc.f64 	%fd557, [%rd45];
	ld.global.nc.f64 	%fd558, [%rd44];
	sub.f64 	%fd559, %fd557, %fd558;
	mov.f64 	%fd560, 0d3FF0000000000000;
	sub.f64 	%fd561, %fd560, %fd557;
	mul.f64 	%fd562, %fd557, %fd561;
	mul.f64 	%fd563, %fd559, %fd562;
	st.global.f64 	[%rd43], %fd563;
	add.s32 	%r93, %r93, 1;
	add.s32 	%r91, %r91, 1;
	setp.ne.s32 	%p13, %r91, 0;
	@%p13 bra 	$L__BB2_13;
$L__BB2_14:
	sub.s32 	%r75, %r90, %r2;
	setp.gt.u32 	%p14, %r75, -4;
	@%p14 bra 	$L__BB2_17;
	add.s64 	%rd4, %rd3, 16;
	add.s64 	%rd5, %rd2, 16;
	add.s64 	%rd6, %rd1, 16;
$L__BB2_16:
	mul.wide.s32 	%rd46, %r93, 8;
	add.s64 	%rd47, %rd4, %rd46;
	add.s64 	%rd48, %rd5, %rd46;
	add.s64 	%rd49, %rd6, %rd46;
	ld.global.nc.f64 	%fd564, [%rd47+-16];
	ld.global.nc.f64 	%fd565, [%rd48+-16];
	sub.f64 	%fd566, %fd564, %fd565;
	mov.f64 	%fd567, 0d3FF0000000000000;
	sub.f64 	%fd568, %fd567, %fd564;
	mul.f64 	%fd569, %fd564, %fd568;
	mul.f64 	%fd570, %fd566, %fd569;
	st.global.f64 	[%rd49+-16], %fd570;
	ld.global.nc.f64 	%fd571, [%rd47+-8];
	ld.global.nc.f64 	%fd572, [%rd48+-8];
	sub.f64 	%fd573, %fd571, %fd572;
	sub.f64 	%fd574, %fd567, %fd571;
	mul.f64 	%fd575, %fd571, %fd574;
	mul.f64 	%fd576, %fd573, %fd575;
	st.global.f64 	[%rd49+-8], %fd576;
	ld.global.nc.f64 	%fd577, [%rd47];
	ld.global.nc.f64 	%fd578, [%rd48];
	sub.f64 	%fd579, %fd577, %fd578;
	sub.f64 	%fd580, %fd567, %fd577;
	mul.f64 	%fd581, %fd577, %fd580;
	mul.f64 	%fd582, %fd579, %fd581;
	st.global.f64 	[%rd49], %fd582;
	ld.global.nc.f64 	%fd583, [%rd47+8];
	ld.global.nc.f64 	%fd584, [%rd48+8];
	sub.f64 	%fd585, %fd583, %fd584;
	sub.f64 	%fd586, %fd567, %fd583;
	mul.f64 	%fd587, %fd583, %fd586;
	mul.f64 	%fd588, %fd585, %fd587;
	st.global.f64 	[%rd49+8], %fd588;
	add.s32 	%r93, %r93, 4;
	setp.lt.s32 	%p15, %r93, %r2;
	@%p15 bra 	$L__BB2_16;
$L__BB2_17:
	ret;
$L__BB2_18:
	.pragma "nounroll";
	ld.param.u64 	%rd54, [_Z38calculate_output_delta_kernel_advancedPKdS0_Pdii_param_1];
	ld.param.u64 	%rd51, [_Z38calculate_output_delta_kernel_advancedPKdS0_Pdii_param_0];
	cvta.to.global.u64 	%rd20, %rd51;
	mul.wide.s32 	%rd21, %r89, 8;
	add.s64 	%rd22, %rd20, %rd21;
	ld.global.nc.f64 	%fd50, [%rd22];
	ld.global.nc.f64 	%fd51, [%rd22+8];
	ld.global.nc.f64 	%fd52, [%rd22+16];
	ld.global.nc.f64 	%fd53, [%rd22+24];
	ld.global.nc.f64 	%fd54, [%rd22+32];
	ld.global.nc.f64 	%fd55, [%rd22+40];
	ld.global.nc.f64 	%fd56, [%rd22+48];
	mul.wide.s32 	%rd23, %r79, 8;
	add.s64 	%rd24, %rd20, %rd23;
	ld.global.nc.f64 	%fd57, [%rd24];
	cvta.to.global.u64 	%rd25, %rd54;
	add.s64 	%rd26, %rd25, %rd21;
	ld.global.nc.f64 	%fd58, [%rd26];
	ld.global.nc.f64 	%fd59, [%rd26+8];
	ld.global.nc.f64 	%fd60, [%rd26+16];
	ld.global.nc.f64 	%fd61, [%rd26+24];
	ld.global.nc.f64 	%fd62, [%rd26+32];
	ld.global.nc.f64 	%fd63, [%rd26+40];
	ld.global.nc.f64 	%fd64, [%rd26+48];
	add.s64 	%rd27, %rd25, %rd23;
	ld.global.nc.f64 	%fd65, [%rd27];
	sub.f64 	%fd66, %fd50, %fd58;
	mov.f64 	%fd67, 0d3FF0000000000000;
	sub.f64 	%fd68, %fd67, %fd50;
	mul.f64 	%fd69, %fd50, %fd68;
	mul.f64 	%fd70, %fd69, %fd66;
	add.s64 	%rd28, %rd1, %rd21;
	st.global.f64 	[%rd28], %fd70;
	sub.f64 	%fd71, %fd51, %fd59;
	sub.f64 	%fd72, %fd67, %fd51;
	mul.f64 	%fd73, %fd51, %fd72;
	mul.f64 	%fd74, %fd73, %fd71;
	st.global.f64 	[%rd28+8], %fd74;
	sub.f64 	%fd75, %fd52, %fd60;
	sub.f64 	%fd76, %fd67, %fd52;
	mul.f64 	%fd77, %fd52, %fd76;
	mul.f64 	%fd78, %fd77, %fd75;
	st.global.f64 	[%rd28+16], %fd78;
	sub.f64 	%fd79, %fd53, %fd61;
	sub.f64 	%fd80, %fd67, %fd53;
	mul.f64 	%fd81, %fd53, %fd80;
	mul.f64 	%fd82, %fd81, %fd79;
	st.global.f64 	[%rd28+24], %fd82;
	sub.f64 	%fd83, %fd54, %fd62;
	sub.f64 	%fd84, %fd67, %fd54;
	mul.f64 	%fd85, %fd54, %fd84;
	mul.f64 	%fd86, %fd85, %fd83;
	st.global.f64 	[%rd28+32], %fd86;
	sub.f64 	%fd87, %fd55, %fd63;
	sub.f64 	%fd88, %fd67, %fd55;
	mul.f64 	%fd89, %fd55, %fd88;
	mul.f64 	%fd90, %fd89, %fd87;
	st.global.f64 	[%rd28+40], %fd90;
	sub.f64 	%fd91, %fd56, %fd64;
	sub.f64 	%fd92, %fd67, %fd56;
	mul.f64 	%fd93, %fd56, %fd92;
	mul.f64 	%fd94, %fd93, %fd91;
	st.global.f64 	[%rd28+48], %fd94;
	sub.f64 	%fd95, %fd57, %fd65;
	sub.f64 	%fd96, %fd67, %fd57;
	mul.f64 	%fd97, %fd57, %fd96;
	mul.f64 	%fd98, %fd97, %fd95;
	add.s64 	%rd29, %rd1, %rd23;
	st.global.f64 	[%rd29], %fd98;
	ld.global.nc.f64 	%fd99, [%rd22+64];
	ld.global.nc.f64 	%fd100, [%rd22+72];
	ld.global.nc.f64 	%fd101, [%rd22+80];
	ld.global.nc.f64 	%fd102, [%rd22+88];
	ld.global.nc.f64 	%fd103, [%rd22+96];
	ld.global.nc.f64 	%fd104, [%rd22+104];
	ld.global.nc.f64 	%fd105, [%rd22+112];
	ld.global.nc.f64 	%fd106, [%rd22+120];
	ld.global.nc.f64 	%fd107, [%rd26+64];
	ld.global.nc.f64 	%fd108, [%rd26+72];
	ld.global.nc.f64 	%fd109, [%rd26+80];
	ld.global.nc.f64 	%fd110, [%rd26+88];
	ld.global.nc.f64 	%fd111, [%rd26+96];
	ld.global.nc.f64 	%fd112, [%rd26+104];
	ld.global.nc.f64 	%fd113, [%rd26+112];
	ld.global.nc.f64 	%fd114, [%rd26+120];
	sub.f64 	%fd115, %fd99, %fd107;
	sub.f64 	%fd116, %fd67, %fd99;
	mul.f64 	%fd117, %fd99, %fd116;
	mul.f64 	%fd118, %fd117, %fd115;
	st.global.f64 	[%rd28+64], %fd118;
	sub.f64 	%fd119, %fd100, %fd108;
	sub.f64 	%fd120, %fd67, %fd100;
	mul.f64 	%fd121, %fd100, %fd120;
	mul.f64 	%fd122, %fd121, %fd119;
	st.global.f64 	[%rd28+72], %fd122;
	sub.f64 	%fd123, %fd101, %fd109;
	sub.f64 	%fd124, %fd67, %fd101;
	mul.f64 	%fd125, %fd101, %fd124;
	mul.f64 	%fd126, %fd125, %fd123;
	st.global.f64 	[%rd28+80], %fd126;
	sub.f64 	%fd127, %fd102, %fd110;
	sub.f64 	%fd128, %fd67, %fd102;
	mul.f64 	%fd129, %fd102, %fd128;
	mul.f64 	%fd130, %fd129, %fd127;
	st.global.f64 	[%rd28+88], %fd130;
	sub.f64 	%fd131, %fd103, %fd111;
	sub.f64 	%fd132, %fd67, %fd103;
	mul.f64 	%fd133, %fd103, %fd132;
	mul.f64 	%fd134, %fd133, %fd131;
	st.global.f64 	[%rd28+96], %fd134;
	sub.f64 	%fd135, %fd104, %fd112;
	sub.f64 	%fd136, %fd67, %fd104;
	mul.f64 	%fd137, %fd104, %fd136;
	mul.f64 	%fd138, %fd137, %fd135;
	st.global.f64 	[%rd28+104], %fd138;
	sub.f64 	%fd139, %fd105, %fd113;
	sub.f64 	%fd140, %fd67, %fd105;
	mul.f64 	%fd141, %fd105, %fd140;
	mul.f64 	%fd142, %fd141, %fd139;
	st.global.f64 	[%rd28+112], %fd142;
	sub.f64 	%fd143, %fd106, %fd114;
	sub.f64 	%fd144, %fd67, %fd106;
	mul.f64 	%fd145, %fd106, %fd144;
	mul.f64 	%fd146, %fd145, %fd143;
	st.global.f64 	[%rd28+120], %fd146;
	ld.global.nc.f64 	%fd147, [%rd22+128];
	ld.global.nc.f64 	%fd148, [%rd22+136];
	ld.global.nc.f64 	%fd149, [%rd22+144];
	ld.global.nc.f64 	%fd150, [%rd22+152];
	ld.global.nc.f64 	%fd151, [%rd22+160];
	ld.global.nc.f64 	%fd152, [%rd22+168];
	ld.global.nc.f64 	%fd153, [%rd22+176];
	ld.global.nc.f64 	%fd154, [%rd22+184];
	ld.global.nc.f64 	%fd155, [%rd26+128];
	ld.global.nc.f64 	%fd156, [%rd26+136];
	ld.global.nc.f64 	%fd157, [%rd26+144];
	ld.global.nc.f64 	%fd158, [%rd26+152];
	ld.global.nc.f64 	%fd159, [%rd26+160];
	ld.global.nc.f64 	%fd160, [%rd26+168];
	ld.global.nc.f64 	%fd161, [%rd26+176];
	ld.global.nc.f64 	%fd162, [%rd26+184];
	sub.f64 	%fd163, %fd147, %fd155;
	sub.f64 	%fd164, %fd67, %fd147;
	mul.f64 	%fd165, %fd147, %fd164;
	mul.f64 	%fd166, %fd165, %fd163;
	st.global.f64 	[%rd28+128], %fd166;
	sub.f64 	%fd167, %fd148, %fd156;
	sub.f64 	%fd168, %fd67, %fd148;
	mul.f64 	%fd169, %fd148, %fd168;
	mul.f64 	%fd170, %fd169, %fd167;
	st.global.f64 	[%rd28+136], %fd170;
	sub.f64 	%fd171, %fd149, %fd157;
	sub.f64 	%fd172, %fd67, %fd149;
	mul.f64 	%fd173, %fd149, %fd172;
	mul.f64 	%fd174, %fd173, %fd171;
	st.global.f64 	[%rd28+144], %fd174;
	sub.f64 	%fd175, %fd150, %fd158;
	sub.f64 	%fd176, %fd67, %fd150;
	mul.f64 	%fd177, %fd150, %fd176;
	mul.f64 	%fd178, %fd177, %fd175;
	st.global.f64 	[%rd28+152], %fd178;
	sub.f64 	%fd179, %fd151, %fd159;
	sub.f64 	%fd180, %fd67, %fd151;
	mul.f64 	%fd181, %fd151, %fd180;
	mul.f64 	%fd182, %fd181, %fd179;
	st.global.f64 	[%rd28+160], %fd182;
	sub.f64 	%fd183, %fd152, %fd160;
	sub.f64 	%fd184, %fd67, %fd152;
	mul.f64 	%fd185, %fd152, %fd184;
	mul.f64 	%fd186, %fd185, %fd183;
	st.global.f64 	[%rd28+168], %fd186;
	sub.f64 	%fd187, %fd153, %fd161;
	sub.f64 	%fd188, %fd67, %fd153;
	mul.f64 	%fd189, %fd153, %fd188;
	mul.f64 	%fd190, %fd189, %fd187;
	st.global.f64 	[%rd28+176], %fd190;
	sub.f64 	%fd191, %fd154, %fd162;
	sub.f64 	%fd192, %fd67, %fd154;
	mul.f64 	%fd193, %fd154, %fd192;
	mul.f64 	%fd194, %fd193, %fd191;
	st.global.f64 	[%rd28+184], %fd194;
	ld.global.nc.f64 	%fd195, [%rd22+192];
	ld.global.nc.f64 	%fd196, [%rd22+200];
	ld.global.nc.f64 	%fd197, [%rd22+208];
	ld.global.nc.f64 	%fd198, [%rd22+216];
	ld.global.nc.f64 	%fd199, [%rd22+224];
	ld.global.nc.f64 	%fd200, [%rd22+232];
	ld.global.nc.f64 	%fd201, [%rd22+240];
	ld.global.nc.f64 	%fd202, [%rd22+248];
	ld.global.nc.f64 	%fd203, [%rd26+192];
	ld.global.nc.f64 	%fd204, [%rd26+200];
	ld.global.nc.f64 	%fd205, [%rd26+208];
	ld.global.nc.f64 	%fd206, [%rd26+216];
	ld.global.nc.f64 	%fd207, [%rd26+224];
	ld.global.nc.f64 	%fd208, [%rd26+232];
	ld.global.nc.f64 	%fd209, [%rd26+240];
	ld.global.nc.f64 	%fd210, [%rd26+248];
	sub.f64 	%fd211, %fd195, %fd203;
	sub.f64 	%fd212, %fd67, %fd195;
	mul.f64 	%fd213, %fd195, %fd212;
	mul.f64 	%fd214, %fd213, %fd211;
	st.global.f64 	[%rd28+192], %fd214;
	sub.f64 	%fd215, %fd196, %fd204;
	sub.f64 	%fd216, %fd67, %fd196;
	mul.f64 	%fd217, %fd196, %fd216;
	mul.f64 	%fd218, %fd217, %fd215;
	st.global.f64 	[%rd28+200], %fd218;
	sub.f64 	%fd219, %fd197, %fd205;
	sub.f64 	%fd220, %fd67, %fd197;
	mul.f64 	%fd221, %fd197, %fd220;
	mul.f64 	%fd222, %fd221, %fd219;
	st.global.f64 	[%rd28+208], %fd222;
	sub.f64 	%fd223, %fd198, %fd206;
	sub.f64 	%fd224, %fd67, %fd198;
	mul.f64 	%fd225, %fd198, %fd224;
	mul.f64 	%fd226, %fd225, %fd223;
	st.global.f64 	[%rd28+216], %fd226;
	sub.f64 	%fd227, %fd199, %fd207;
	sub.f64 	%fd228, %fd67, %fd199;
	mul.f64 	%fd229, %fd199, %fd228;
	mul.f64 	%fd230, %fd229, %fd227;
	st.global.f64 	[%rd28+224], %fd230;
	sub.f64 	%fd231, %fd200, %fd208;
	sub.f64 	%fd232, %fd67, %fd200;
	mul.f64 	%fd233, %fd200, %fd232;
	mul.f64 	%fd234, %fd233, %fd231;
	st.global.f64 	[%rd28+232], %fd234;
	sub.f64 	%fd235, %fd201, %fd209;
	sub.f64 	%fd236, %fd67, %fd201;
	mul.f64 	%fd237, %fd201, %fd236;
	mul.f64 	%fd238, %fd237, %fd235;
	st.global.f64 	[%rd28+240], %fd238;
	sub.f64 	%fd239, %fd202, %fd210;
	sub.f64 	%fd240, %fd67, %fd202;
	mul.f64 	%fd241, %fd202, %fd240;
	mul.f64 	%fd242, %fd241, %fd239;
	st.global.f64 	[%rd28+248], %fd242;
	ld.global.nc.f64 	%fd243, [%rd22+256];
	ld.global.nc.f64 	%fd244, [%rd22+264];
	ld.global.nc.f64 	%fd245, [%rd22+272];
	ld.global.nc.f64 	%fd246, [%rd22+280];
	ld.global.nc.f64 	%fd247, [%rd22+288];
	ld.global.nc.f64 	%fd248, [%rd22+296];
	ld.global.nc.f64 	%fd249, [%rd22+304];
	ld.global.nc.f64 	%fd250, [%rd22+312];
	ld.global.nc.f64 	%fd251, [%rd26+256];
	ld.global.nc.f64 	%fd252, [%rd26+264];
	ld.global.nc.f64 	%fd253, [%rd26+272];
	ld.global.nc.f64 	%fd254, [%rd26+280];
	ld.global.nc.f64 	%fd255, [%rd26+288];
	ld.global.nc.f64 	%fd256, [%rd26+296];
	ld.global.nc.f64 	%fd257, [%rd26+304];
	ld.global.nc.f64 	%fd258, [%rd26+312];
	sub.f64 	%fd259, %fd243, %fd251;
	sub.f64 	%fd260, %fd67, %fd243;
	mul.f64 	%fd261, %fd243, %fd260;
	mul.f64 	%fd262, %fd261, %fd259;
	st.global.f64 	[%rd28+256], %fd262;
	sub.f64 	%fd263, %fd244, %fd252;
	sub.f64 	%fd264, %fd67, %fd244;
	mul.f64 	%fd265, %fd244, %fd264;
	mul.f64 	%fd266, %fd265, %fd263;
	st.global.f64 	[%rd28+264], %fd266;
	sub.f64 	%fd267, %fd245, %fd253;
	sub.f64 	%fd268, %fd67, %fd245;
	mul.f64 	%fd269, %fd245, %fd268;
	mul.f64 	%fd270, %fd269, %fd267;
	st.global.f64 	[%rd28+272], %fd270;
	sub.f64 	%fd271, %fd246, %fd254;
	sub.f64 	%fd272, %fd67, %fd246;
	mul.f64 	%fd273, %fd246, %fd272;
	mul.f64 	%fd274, %fd273, %fd271;
	st.global.f64 	[%rd28+280], %fd274;
	sub.f64 	%fd275, %fd247, %fd255;
	sub.f64 	%fd276, %fd67, %fd247;
	mul.f64 	%fd277, %fd247, %fd276;
	mul.f64 	%fd278, %fd277, %fd275;
	st.global.f64 	[%rd28+288], %fd278;
	sub.f64 	%fd279, %fd248, %fd256;
	sub.f64 	%fd280, %fd67, %fd248;
	mul.f64 	%fd281, %fd248, %fd280;
	mul.f64 	%fd282, %fd281, %fd279;
	st.global.f64 	[%rd28+296], %fd282;
	sub.f64 	%fd283, %fd249, %fd257;
	sub.f64 	%fd284, %fd67, %fd249;
	mul.f64 	%fd285, %fd249, %fd284;
	mul.f64 	%fd286, %fd285, %fd283;
	st.global.f64 	[%rd28+304], %fd286;
	sub.f64 	%fd287, %fd250, %fd258;
	sub.f64 	%fd288, %fd67, %fd250;
	mul.f64 	%fd289, %fd250, %fd288;
	mul.f64 	%fd290, %fd289, %fd287;
	st.global.f64 	[%rd28+312], %fd290;
	ld.global.nc.f64 	%fd291, [%rd22+320];
	ld.global.nc.f64 	%fd292, [%rd22+328];
	ld.global.nc.f64 	%fd293, [%rd22+336];
	ld.global.nc.f64 	%fd294, [%rd22+344];
	ld.global.nc.f64 	%fd295, [%rd22+352];
	ld.global.nc.f64 	%fd296, [%rd22+360];
	ld.global.nc.f64 	%fd297, [%rd22+368];
	ld.global.nc.f64 	%fd298, [%rd22+376];
	ld.global.nc.f64 	%fd299, [%rd26+320];
	ld.global.nc.f64 	%fd300, [%rd26+328];
	ld.global.nc.f64 	%fd301, [%rd26+336];
	ld.global.nc.f64 	%fd302, [%rd26+344];
	ld.global.nc.f64 	%fd303, [%rd26+352];
	ld.global.nc.f64 	%fd304, [%rd26+360];
	ld.global.nc.f64 	%fd305, [%rd26+368];
	ld.global.nc.f64 	%fd306, [%rd26+376];
	sub.f64 	%fd307, %fd291, %fd299;
	sub.f64 	%fd308, %fd67, %fd291;
	mul.f64 	%fd309, %fd291, %fd308;
	mul.f64 	%fd310, %fd309, %fd307;
	st.global.f64 	[%rd28+320], %fd310;
	sub.f64 	%fd311, %fd292, %fd300;
	sub.f64 	%fd312, %fd67, %fd292;
	mul.f64 	%fd313, %fd292, %fd312;
	mul.f64 	%fd314, %fd313, %fd311;
	st.global.f64 	[%rd28+328], %fd314;
	sub.f64 	%fd315, %fd293, %fd301;
	sub.f64 	%fd316, %fd67, %fd293;
	mul.f64 	%fd317, %fd293, %fd316;
	mul.f64 	%fd318, %fd317, %fd315;
	st.global.f64 	[%rd28+336], %fd318;
	sub.f64 	%fd319, %fd294, %fd302;
	sub.f64 	%fd320, %fd67, %fd294;
	mul.f64 	%fd321, %fd294, %fd320;
	mul.f64 	%fd322, %fd321, %fd319;
	st.global.f64 	[%rd28+344], %fd322;
	sub.f64 	%fd323, %fd295, %fd303;
	sub.f64 	%fd324, %fd67, %fd295;
	mul.f64 	%fd325, %fd295, %fd324;
	mul.f64 	%fd326, %fd325, %fd323;
	st.global.f64 	[%rd28+352], %fd326;
	sub.f64 	%fd327, %fd296, %fd304;
	sub.f64 	%fd328, %fd67, %fd296;
	mul.f64 	%fd329, %fd296, %fd328;
	mul.f64 	%fd330, %fd329, %fd327;
	st.global.f64 	[%rd28+360], %fd330;
	sub.f64 	%fd331, %fd297, %fd305;
	sub.f64 	%fd332, %fd67, %fd297;
	mul.f64 	%fd333, %fd297, %fd332;
	mul.f64 	%fd334, %fd333, %fd331;
	st.global.f64 	[%rd28+368], %fd334;
	sub.f64 	%fd335, %fd298, %fd306;
	sub.f64 	%fd336, %fd67, %fd298;
	mul.f64 	%fd337, %fd298, %fd336;
	mul.f64 	%fd338, %fd337, %fd335;
	st.global.f64 	[%rd28+376], %fd338;
	ld.global.nc.f64 	%fd339, [%rd22+384];
	ld.global.nc.f64 	%fd340, [%rd22+392];
	ld.global.nc.f64 	%fd341, [%rd22+400];
	ld.global.nc.f64 	%fd342, [%rd22+408];
	ld.global.nc.f64 	%fd343, [%rd22+416];
	ld.global.nc.f64 	%fd344, [%rd22+424];
	ld.global.nc.f64 	%fd345, [%rd22+432];
	ld.global.nc.f64 	%fd346, [%rd22+440];
	ld.global.nc.f64 	%fd347, [%rd26+384];
	ld.global.nc.f64 	%fd348, [%rd26+392];
	ld.global.nc.f64 	%fd349, [%rd26+400];
	ld.global.nc.f64 	%fd350, [%rd26+408];
	ld.global.nc.f64 	%fd351, [%rd26+416];
	ld.global.nc.f64 	%fd352, [%rd26+424];
	ld.global.nc.f64 	%fd353, [%rd26+432];
	ld.global.nc.f64 	%fd354, [%rd26+440];
	sub.f64 	%fd355, %fd339, %fd347;
	sub.f64 	%fd356, %fd67, %fd339;
	mul.f64 	%fd357, %fd339, %fd356;
	mul.f64 	%fd358, %fd357, %fd355;
	st.global.f64 	[%rd28+384], %fd358;
	sub.f64 	%fd359, %fd340, %fd348;
	sub.f64 	%fd360, %fd67, %fd340;
	mul.f64 	%fd361, %fd340, %fd360;
	mul.f64 	%fd362, %fd361, %fd359;
	st.global.f64 	[%rd28+392], %fd362;
	sub.f64 	%fd363, %fd341, %fd349;
	sub.f64 	%fd364, %fd67, %fd341;
	mul.f64 	%fd365, %fd341, %fd364;
	mul.f64 	%fd366, %fd365, %fd363;
	st.global.f64 	[%rd28+400], %fd366;
	sub.f64 	%fd367, %fd342, %fd350;
	sub.f64 	%fd368, %fd67, %fd342;
	mul.f64 	%fd369, %fd342, %fd368;
	mul.f64 	%fd370, %fd369, %fd367;
	st.global.f64 	[%rd28+408], %fd370;
	sub.f64 	%fd371, %fd343, %fd351;
	sub.f64 	%fd372, %fd67, %fd343;
	mul.f64 	%fd373, %fd343, %fd372;
	mul.f64 	%fd374, %fd373, %fd371;
	st.global.f64 	[%rd28+416], %fd374;
	sub.f64 	%fd375, %fd344, %fd352;
	sub.f64 	%fd376, %fd67, %fd344;
	mul.f64 	%fd377, %fd344, %fd376;
	mul.f64 	%fd378, %fd377, %fd375;
	st.global.f64 	[%rd28+424], %fd378;
	sub.f64 	%fd379, %fd345, %fd353;
	sub.f64 	%fd380, %fd67, %fd345;
	mul.f64 	%fd381, %fd345, %fd380;
	mul.f64 	%fd382, %fd381, %fd379;
	st.global.f64 	[%rd28+432], %fd382;
	sub.f64 	%fd383, %fd346, %fd354;
	sub.f64 	%fd384, %fd67, %fd346;
	mul.f64 	%fd385, %fd346, %fd384;
	mul.f64 	%fd386, %fd385, %fd383;
	st.global.f64 	[%rd28+440], %fd386;
	ld.global.nc.f64 	%fd387, [%rd22+448];
	ld.global.nc.f64 	%fd388, [%rd22+456];
	ld.global.nc.f64 	%fd389, [%rd22+464];
	ld.global.nc.f64 	%fd390, [%rd22+472];
	ld.global.nc.f64 	%fd391, [%rd22+480];
	ld.global.nc.f64 	%fd392, [%rd22+488];
	ld.global.nc.f64 	%fd393, [%rd22+496];
	ld.global.nc.f64 	%fd394, [%rd22+504];
	ld.global.nc.f64 	%fd395, [%rd26+448];
	ld.global.nc.f64 	%fd396, [%rd26+456];
	ld.global.nc.f64 	%fd397, [%rd26+464];
	ld.global.nc.f64 	%fd398, [%rd26+472];
	ld.global.nc.f64 	%fd399, [%rd26+480];
	ld.global.nc.f64 	%fd400, [%rd26+488];
	ld.global.nc.f64 	%fd401, [%rd26+496];
	ld.global.nc.f64 	%fd402, [%rd26+504];
	sub.f64 	%fd403, %fd387, %fd395;
	sub.f64 	%fd404, %fd67, %fd387;
	mul.f64 	%fd405, %fd387, %fd404;
	mul.f64 	%fd406, %fd405, %fd403;
	st.global.f64 	[%rd28+448], %fd406;
	sub.f64 	%fd407, %fd388, %fd396;
	sub.f64 	%fd408, %fd67, %fd388;
	mul.f64 	%fd409, %fd388, %fd408;
	mul.f64 	%fd410, %fd409, %fd407;
	st.global.f64 	[%rd28+456], %fd410;
	sub.f64 	%fd411, %fd389, %fd397;
	sub.f64 	%fd412, %fd67, %fd389;
	mul.f64 	%fd413, %fd389, %fd412;
	mul.f64 	%fd414, %fd413, %fd411;
	st.global.f64 	[%rd28+464], %fd414;
	sub.f64 	%fd415, %fd390, %fd398;
	sub.f64 	%fd416, %fd67, %fd390;
	mul.f64 	%fd417, %fd390, %fd416;
	mul.f64 	%fd418, %fd417, %fd415;
	st.global.f64 	[%rd28+472], %fd418;
	sub.f64 	%fd419, %fd391, %fd399;
	sub.f64 	%fd420, %fd67, %fd391;
	mul.f64 	%fd421, %fd391, %fd420;
	mul.f64 	%fd422, %fd421, %fd419;
	st.global.f64 	[%rd28+480], %fd422;
	sub.f64 	%fd423, %fd392, %fd400;
	sub.f64 	%fd424, %fd67, %fd392;
	mul.f64 	%fd425, %fd392, %fd424;
	mul.f64 	%fd426, %fd425, %fd423;
	st.global.f64 	[%rd28+488], %fd426;
	sub.f64 	%fd427, %fd393, %fd401;
	sub.f64 	%fd428, %fd67, %fd393;
	mul.f64 	%fd429, %fd393, %fd428;
	mul.f64 	%fd430, %fd429, %fd427;
	st.global.f64 	[%rd28+496], %fd430;
	sub.f64 	%fd431, %fd394, %fd402;
	sub.f64 	%fd432, %fd67, %fd394;
	mul.f64 	%fd433, %fd394, %fd432;
	mul.f64 	%fd434, %fd433, %fd431;
	st.global.f64 	[%rd28+504], %fd434;
	add.s32 	%r90, %r89, 64;
	add.s32 	%r79, %r89, 71;
	setp.lt.s32 	%p5, %r79, %r2;
	mov.u32 	%r89, %r90;
	@%p5 bra 	$L__BB2_18;
	bra.uni 	$L__BB2_5;
$L__BB2_19:
	.pragma "nounroll";
	mul.wide.s32 	%rd34, %r95, 8;
	add.s64 	%rd35, %rd3, %rd34;
	ld.global.nc.f64 	%fd460, [%rd35];
	ld.global.nc.f64 	%fd461, [%rd35+8];
	ld.global.nc.f64 	%fd462, [%rd35+16];
	mul.wide.s32 	%rd36, %r94, 8;
	add.s64 	%rd37, %rd3, %rd36;
	ld.global.nc.f64 	%fd463, [%rd37];
	add.s64 	%rd38, %rd2, %rd34;
	ld.global.nc.f64 	%fd464, [%rd38];
	ld.global.nc.f64 	%fd465, [%rd38+8];
	ld.global.nc.f64 	%fd466, [%rd38+16];
	add.s64 	%rd39, %rd2, %rd36;
	ld.global.nc.f64 	%fd467, [%rd39];
	sub.f64 	%fd468, %fd460, %fd464;
	mov.f64 	%fd469, 0d3FF0000000000000;
	sub.f64 	%fd470, %fd469, %fd460;
	mul.f64 	%fd471, %fd460, %fd470;
	mul.f64 	%fd472, %fd471, %fd468;
	add.s64 	%rd40, %rd1, %rd34;
	st.global.f64 	[%rd40], %fd472;
	sub.f64 	%fd473, %fd461, %fd465;
	sub.f64 	%fd474, %fd469, %fd461;
	mul.f64 	%fd475, %fd461, %fd474;
	mul.f64 	%fd476, %fd475, %fd473;
	st.global.f64 	[%rd40+8], %fd476;
	sub.f64 	%fd477, %fd462, %fd466;
	sub.f64 	%fd478, %fd469, %fd462;
	mul.f64 	%fd479, %fd462, %fd478;
	mul.f64 	%fd480, %fd479, %fd477;
	st.global.f64 	[%rd40+16], %fd480;
	sub.f64 	%fd481, %fd463, %fd467;
	sub.f64 	%fd482, %fd469, %fd463;
	mul.f64 	%fd483, %fd463, %fd482;
	mul.f64 	%fd484, %fd483, %fd481;
	add.s64 	%rd41, %rd1, %rd36;
	st.global.f64 	[%rd41], %fd484;
	ld.global.nc.f64 	%fd485, [%rd35+32];
	ld.global.nc.f64 	%fd486, [%rd35+40];
	ld.global.nc.f64 	%fd487, [%rd35+48];
	ld.global.nc.f64 	%fd488, [%rd35+56];
	ld.global.nc.f64 	%fd489, [%rd38+32];
	ld.global.nc.f64 	%fd490, [%rd38+40];
	ld.global.nc.f64 	%fd491, [%rd38+48];
	ld.global.nc.f64 	%fd492, [%rd38+56];
	sub.f64 	%fd493, %fd485, %fd489;
	sub.f64 	%fd494, %fd469, %fd485;
	mul.f64 	%fd495, %fd485, %fd494;
	mul.f64 	%fd496, %fd495, %fd493;
	st.global.f64 	[%rd40+32], %fd496;
	sub.f64 	%fd497, %fd486, %fd490;
	sub.f64 	%fd498, %fd469, %fd486;
	mul.f64 	%fd499, %fd486, %fd498;
	mul.f64 	%fd500, %fd499, %fd497;
	st.global.f64 	[%rd40+40], %fd500;
	sub.f64 	%fd501, %fd487, %fd491;
	sub.f64 	%fd502, %fd469, %fd487;
	mul.f64 	%fd503, %fd487, %fd502;
	mul.f64 	%fd504, %fd503, %fd501;
	st.global.f64 	[%rd40+48], %fd504;
	sub.f64 	%fd505, %fd488, %fd492;
	sub.f64 	%fd506, %fd469, %fd488;
	mul.f64 	%fd507, %fd488, %fd506;
	mul.f64 	%fd508, %fd507, %fd505;
	st.global.f64 	[%rd40+56], %fd508;
	ld.global.nc.f64 	%fd509, [%rd35+64];
	ld.global.nc.f64 	%fd510, [%rd35+72];
	ld.global.nc.f64 	%fd511, [%rd35+80];
	ld.global.nc.f64 	%fd512, [%rd35+88];
	ld.global.nc.f64 	%fd513, [%rd38+64];
	ld.global.nc.f64 	%fd514, [%rd38+72];
	ld.global.nc.f64 	%fd515, [%rd38+80];
	ld.global.nc.f64 	%fd516, [%rd38+88];
	sub.f64 	%fd517, %fd509, %fd513;
	sub.f64 	%fd518, %fd469, %fd509;
	mul.f64 	%fd519, %fd509, %fd518;
	mul.f64 	%fd520, %fd519, %fd517;
	st.global.f64 	[%rd40+64], %fd520;
	sub.f64 	%fd521, %fd510, %fd514;
	sub.f64 	%fd522, %fd469, %fd510;
	mul.f64 	%fd523, %fd510, %fd522;
	mul.f64 	%fd524, %fd523, %fd521;
	st.global.f64 	[%rd40+72], %fd524;
	sub.f64 	%fd525, %fd511, %fd515;
	sub.f64 	%fd526, %fd469, %fd511;
	mul.f64 	%fd527, %fd511, %fd526;
	mul.f64 	%fd528, %fd527, %fd525;
	st.global.f64 	[%rd40+80], %fd528;
	sub.f64 	%fd529, %fd512, %fd516;
	sub.f64 	%fd530, %fd469, %fd512;
	mul.f64 	%fd531, %fd512, %fd530;
	mul.f64 	%fd532, %fd531, %fd529;
	st.global.f64 	[%rd40+88], %fd532;
	ld.global.nc.f64 	%fd533, [%rd35+96];
	ld.global.nc.f64 	%fd534, [%rd35+104];
	ld.global.nc.f64 	%fd535, [%rd35+112];
	ld.global.nc.f64 	%fd536, [%rd35+120];
	ld.global.nc.f64 	%fd537, [%rd38+96];
	ld.global.nc.f64 	%fd538, [%rd38+104];
	ld.global.nc.f64 	%fd539, [%rd38+112];
	ld.global.nc.f64 	%fd540, [%rd38+120];
	sub.f64 	%fd541, %fd533, %fd537;
	sub.f64 	%fd542, %fd469, %fd533;
	mul.f64 	%fd543, %fd533, %fd542;
	mul.f64 	%fd544, %fd543, %fd541;
	st.global.f64 	[%rd40+96], %fd544;
	sub.f64 	%fd545, %fd534, %fd538;
	sub.f64 	%fd546, %fd469, %fd534;
	mul.f64 	%fd547, %fd534, %fd546;
	mul.f64 	%fd548, %fd547, %fd545;
	st.global.f64 	[%rd40+104], %fd548;
	sub.f64 	%fd549, %fd535, %fd539;
	sub.f64 	%fd550, %fd469, %fd535;
	mul.f64 	%fd551, %fd535, %fd550;
	mul.f64 	%fd552, %fd551, %fd549;
	st.global.f64 	[%rd40+112], %fd552;
	sub.f64 	%fd553, %fd536, %fd540;
	sub.f64 	%fd554, %fd469, %fd536;
	mul.f64 	%fd555, %fd536, %fd554;
	mul.f64 	%fd556, %fd555, %fd553;
	st.global.f64 	[%rd40+120], %fd556;
	add.s32 	%r90, %r95, 16;
	add.s32 	%r94, %r95, 19;
	setp.lt.s32 	%p10, %r94, %r2;
	mov.u32 	%r95, %r90;
	@%p10 bra 	$L__BB2_19;
	bra.uni 	$L__BB2_10;

}


// ===== COMPILED SASS (sm_100) =====

	.target	sm_100

	.elftype	@"ET_EXEC"


//--------------------- .note.nv.tkinfo           --------------------------
	.section	.note.nv.tkinfo,"",@"SHT_NOTE"
	.sectionflags	@"SHF_NOTE_NV_TKINFO"
	.tkinfo
        /*0018*/ 	.word	0x00000002
        /*0030*/ 	.string	""
        /*0030*/ 	.string	"ptxas"
        /*0030*/ 	.string	"Cuda compilation tools, release 13.0, V13.0.88"
        /*0030*/ 	.string	"Build cuda_13.0.r13.0/compiler.36424714_0"
        /*0030*/ 	.string	"-arch sm_100 -m 64 "



//--------------------- .note.nv.cuinfo           --------------------------
	.section	.note.nv.cuinfo,"",@"SHT_NOTE"
	.sectionflags	@"SHF_NOTE_NV_CUINFO"
        /*0018*/ 	.short	0x0002
        /*001a*/ 	.short	0x0064
        /*001c*/ 	.short	0x0082
	.zero		2


//--------------------- .nv.info                  --------------------------
	.section	.nv.info,"",@"SHT_CUDA_INFO"
	.align	4


	//----- nvinfo : EIATTR_REGCOUNT
	.align		4
        /*0000*/ 	.byte	0x04, 0x2f
        /*0002*/ 	.short	(.L_1 - .L_0)
	.align		4
.L_0:
        /*0004*/ 	.word	index@(_Z29calculate_output_delta_kernelPKdS0_Pdii)
        /*0008*/ 	.word	0x00000014


	//----- nvinfo : EIATTR_FRAME_SIZE
	.align		4
.L_1:
        /*000c*/ 	.byte	0x04, 0x11
        /*000e*/ 	.short	(.L_3 - .L_2)
	.align		4
.L_2:
        /*0010*/ 	.word	index@(_Z29calculate_output_delta_kernelPKdS0_Pdii)
        /*0014*/ 	.word	0x00000000


	//----- nvinfo : EIATTR_REGCOUNT
	.align		4
.L_3:
        /*0018*/ 	.byte	0x04, 0x2f
        /*001a*/ 	.short	(.L_5 - .L_4)
	.align		4
.L_4:
        /*001c*/ 	.word	index@(_Z39calculate_output_delta_kernel_optimizedPKdS0_Pdii)
        /*0020*/ 	.word	0x0000001c


	//----- nvinfo : EIATTR_FRAME_SIZE
	.align		4
.L_5:
        /*0024*/ 	.byte	0x04, 0x11
        /*0026*/ 	.short	(.L_7 - .L_6)
	.align		4
.L_6:
        /*0028*/ 	.word	index@(_Z39calculate_output_delta_kernel_optimizedPKdS0_Pdii)
        /*002c*/ 	.word	0x00000000


	//----- nvinfo : EIATTR_REGCOUNT
	.align		4
.L_7:
        /*0030*/ 	.byte	0x04, 0x2f
        /*0032*/ 	.short	(.L_9 - .L_8)
	.align		4
.L_8:
        /*0034*/ 	.word	index@(_Z38calculate_output_delta_kernel_advancedPKdS0_Pdii)
        /*0038*/ 	.word	0x00000020


	//----- nvinfo : EIATTR_FRAME_SIZE
	.align		4
.L_9:
        /*003c*/ 	.byte	0x04, 0x11
        /*003e*/ 	.short	(.L_11 - .L_10)
	.align		4
.L_10:
        /*0040*/ 	.word	index@(_Z38calculate_output_delta_kernel_advancedPKdS0_Pdii)
        /*0044*/ 	.word	0x00000000


	//----- nvinfo : EIATTR_MIN_STACK_SIZE
	.align		4
.L_11:
        /*0048*/ 	.byte	0x04, 0x12
        /*004a*/ 	.short	(.L_13 - .L_12)
	.align		4
.L_12:
        /*004c*/ 	.word	index@(_Z38calculate_output_delta_kernel_advancedPKdS0_Pdii)
        /*0050*/ 	.word	0x00000000


	//----- nvinfo : EIATTR_MIN_STACK_SIZE
	.align		4
.L_13:
        /*0054*/ 	.byte	0x04, 0x12
        /*0056*/ 	.short	(.L_15 - .L_14)
	.align		4
.L_14:
        /*0058*/ 	.word	index@(_Z39calculate_output_delta_kernel_optimizedPKdS0_Pdii)
        /*005c*/ 	.word	0x00000000


	//----- nvinfo : EIATTR_MIN_STACK_SIZE
	.align		4
.L_15:
        /*0060*/ 	.byte	0x04, 0x12
        /*0062*/ 	.short	(.L_17 - .L_16)
	.align		4
.L_16:
        /*0064*/ 	.word	index@(_Z29calculate_output_delta_kernelPKdS0_Pdii)
        /*0068*/ 	.word	0x00000000
.L_17:


//--------------------- .nv.compat                --------------------------
	.section	.nv.compat,"",@"SHT_CUDA_COMPAT_INFO"
	.align	4
        /*0000*/ 	.byte	0x02, 0x09, 0x00, 0x00, 0x02, 0x02, 0x01, 0x00, 0x02, 0x05, 0x05, 0x00, 0x03, 0x07, 0x01, 0x01
        /*0010*/ 	.byte	0x02, 0x03, 0x00, 0x00, 0x02, 0x06, 0x01, 0x00, 0x04, 0x0b, 0x08, 0x00, 0x01, 0x00, 0x00, 0x00
        /*0020*/ 	.byte	0x00, 0x00, 0x00, 0x00


//--------------------- .nv.info._Z38calculate_output_delta_kernel_advancedPKdS0_Pdii --------------------------
	.section	.nv.info._Z38calculate_output_delta_kernel_advancedPKdS0_Pdii,"",@"SHT_CUDA_INFO"
	.sectionflags	@""
	.align	4


	//----- nvinfo : EIATTR_CUDA_API_VERSION
	.align		4
        /*0000*/ 	.byte	0x04, 0x37
        /*0002*/ 	.short	(.L_19 - .L_18)
.L_18:
        /*0004*/ 	.word	0x00000082


	//----- nvinfo : EIATTR_KPARAM_INFO
	.align		4
.L_19:
        /*0008*/ 	.byte	0x04, 0x17
        /*000a*/ 	.short	(.L_21 - .L_20)
.L_20:
        /*000c*/ 	.word	0x00000000
        /*0010*/ 	.short	0x0004
        /*0012*/ 	.short	0x001c
        /*0014*/ 	.byte	0x00, 0xf0, 0x11, 0x00


	//----- nvinfo : EIATTR_KPARAM_INFO
	.align		4
.L_21:
        /*0018*/ 	.byte	0x04, 0x17
        /*001a*/ 	.short	(.L_23 - .L_22)
.L_22:
        /*001c*/ 	.word	0x00000000
        /*0020*/ 	.short	0x0003
        /*0022*/ 	.short	0x0018
        /*0024*/ 	.byte	0x00, 0xf0, 0x11, 0x00


	//----- nvinfo : EIATTR_KPARAM_INFO
	.align		4
.L_23:
        /*0028*/ 	.byte	0x04, 0x17
        /*002a*/ 	.short	(.L_25 - .L_24)
.L_24:
        /*002c*/ 	.word	0x00000000
        /*0030*/ 	.short	0x0002
        /*0032*/ 	.short	0x0010
        /*0034*/ 	.byte	0x00, 0xf5, 0x21, 0x00


	//----- nvinfo : EIATTR_KPARAM_INFO
	.align		4
.L_25:
        /*0038*/ 	.byte	0x04, 0x17
        /*003a*/ 	.short	(.L_27 - .L_26)
.L_26:
        /*003c*/ 	.word	0x00000000
        /*0040*/ 	.short	0x0001
        /*0042*/ 	.short	0x0008
        /*0044*/ 	.byte	0x00, 0xf5, 0x21, 0x00


	//----- nvinfo : EIATTR_KPARAM_INFO
	.align		4
.L_27:
        /*0048*/ 	.byte	0x04, 0x17
        /*004a*/ 	.short	(.L_29 - .L_28)
.L_28:
        /*004c*/ 	.word	0x00000000
        /*0050*/ 	.short	0x0000
        /*0052*/ 	.short	0x0000
        /*0054*/ 	.byte	0x00, 0xf5, 0x21, 0x00


	//----- nvinfo : EIATTR_SPARSE_MMA_MASK
	.align		4
.L_29:
        /*0058*/ 	.byte	0x03, 0x50
        /*005a*/ 	.short	0x0000


	//----- nvinfo : EIATTR_MAXREG_COUNT
	.align		4
        /*005c*/ 	.byte	0x03, 0x1b
        /*005e*/ 	.short	0x00ff


	//----- nvinfo : EIATTR_MERCURY_ISA_VERSION
	.align		4
        /*0060*/ 	.byte	0x03, 0x5f
        /*0062*/ 	.short	0x0101


	//----- nvinfo : EIATTR_VRC_CTA_INIT_COUNT
	.align		4
        /*0064*/ 	.byte	0x02, 0x4a
	.zero		1
	.zero		1


	//----- nvinfo : EIATTR_EXIT_INSTR_OFFSETS
	.align		4
        /*0068*/ 	.byte	0x04, 0x1c
        /*006a*/ 	.short	(.L_31 - .L_30)


	//   ....[0]....
.L_30:
        /*006c*/ 	.word	0x00003030


	//   ....[1]....
        /*0070*/ 	.word	0x000031f0


	//   ....[2]....
        /*0074*/ 	.word	0x00003500


	//----- nvinfo : EIATTR_CRS_STACK_SIZE
	.align		4
.L_31:
        /*0078*/ 	.byte	0x04, 0x1e
        /*007a*/ 	.short	(.L_33 - .L_32)
.L_32:
        /*007c*/ 	.word	0x00000000


	//----- nvinfo : EIATTR_CBANK_PARAM_SIZE
	.align		4
.L_33:
        /*0080*/ 	.byte	0x03, 0x19
        /*0082*/ 	.short	0x0020


	//----- nvinfo : EIATTR_PARAM_CBANK
	.align		4
        /*0084*/ 	.byte	0x04, 0x0a
        /*0086*/ 	.short	(.L_35 - .L_34)
	.align		4
.L_34:
        /*0088*/ 	.word	index@(.nv.constant0._Z38calculate_output_delta_kernel_advancedPKdS0_Pdii)
        /*008c*/ 	.short	0x0380
        /*008e*/ 	.short	0x0020


	//----- nvinfo : EIATTR_SW_WAR
	.align		4
.L_35:
        /*0090*/ 	.byte	0x04, 0x36
        /*0092*/ 	.short	(.L_37 - .L_36)
.L_36:
        /*0094*/ 	.word	0x00000008
.L_37:


//--------------------- .nv.info._Z39calculate_output_delta_kernel_optimizedPKdS0_Pdii --------------------------
	.section	.nv.info._Z39calculate_output_delta_kernel_optimizedPKdS0_Pdii,"",@"SHT_CUDA_INFO"
	.sectionflags	@""
	.align	4


	//----- nvinfo : EIATTR_CUDA_API_VERSION
	.align		4
        /*0000*/ 	.byte	0x04, 0x37
        /*0002*/ 	.short	(.L_39 - .L_38)
.L_38:
        /*0004*/ 	.word	0x00000082


	//----- nvinfo : EIATTR_KPARAM_INFO
	.align		4
.L_39:
        /*0008*/ 	.byte	0x04, 0x17
        /*000a*/ 	.short	(.L_41 - .L_40)
.L_40:
        /*000c*/ 	.word	0x00000000
        /*0010*/ 	.short	0x0004
        /*0012*/ 	.short	0x001c
        /*0014*/ 	.byte	0x00, 0xf0, 0x11, 0x00


	//----- nvinfo : EIATTR_KPARAM_INFO
	.align		4
.L_41:
        /*0018*/ 	.byte	0x04, 0x17
        /*001a*/ 	.short	(.L_43 - .L_42)
.L_42:
        /*001c*/ 	.word	0x00000000
        /*0020*/ 	.short	0x0003
        /*0022*/ 	.short	0x0018
        /*0024*/ 	.byte	0x00, 0xf0, 0x11, 0x00


	//----- nvinfo : EIATTR_KPARAM_INFO
	.align		4
.L_43:
        /*0028*/ 	.byte	0x04, 0x17
        /*002a*/ 	.short	(.L_45 - .L_44)
.L_44:
        /*002c*/ 	.word	0x00000000
        /*0030*/ 	.short	0x0002
        /*0032*/ 	.short	0x0010
        /*0034*/ 	.byte	0x00, 0xf5, 0x21, 0x00


	//----- nvinfo : EIATTR_KPARAM_INFO
	.align		4
.L_45:
        /*0038*/ 	.byte	0x04, 0x17
        /*003a*/ 	.short	(.L_47 - .L_46)
.L_46:
        /*003c*/ 	.word	0x00000000
        /*0040*/ 	.short	0x0001
        /*0042*/ 	.short	0x0008
        /*0044*/ 	.byte	0x00, 0xf5, 0x21, 0x00


	//----- nvinfo : EIATTR_KPARAM_INFO
	.align		4
.L_47:
        /*0048*/ 	.byte	0x04, 0x17
        /*004a*/ 	.short	(.L_49 - .L_48)
.L_48:
        /*004c*/ 	.word	0x00000000
        /*0050*/ 	.short	0x0000
        /*0052*/ 	.short	0x0000
        /*0054*/ 	.byte	0x00, 0xf5, 0x21, 0x00


	//----- nvinfo : EIATTR_SPARSE_MMA_MASK
	.align		4
.L_49:
        /*0058*/ 	.byte	0x03, 0x50
        /*005a*/ 	.short	0x0000


	//----- nvinfo : EIATTR_MAXREG_COUNT
	.align		4
        /*005c*/ 	.byte	0x03, 0x1b
        /*005e*/ 	.short	0x00ff


	//----- nvinfo : EIATTR_MERCURY_ISA_VERSION
	.align		4
        /*0060*/ 	.byte	0x03, 0x5f
        /*0062*/ 	.short	0x0101


	//----- nvinfo : EIATTR_VRC_CTA_INIT_COUNT
	.align		4
        /*0064*/ 	.byte	0x02, 0x4a
	.zero		1
	.zero		1


	//----- nvinfo : EIATTR_EXIT_INSTR_OFFSETS
	.align		4
        /*0068*/ 	.byte	0x04, 0x1c
        /*006a*/ 	.short	(.L_51 - .L_50)


	//   ....[0]....
.L_50:
        /*006c*/ 	.word	0x000010c0


	//   ....[1]....
        /*0070*/ 	.word	0x00001200


	//----- nvinfo : EIATTR_CRS_STACK_SIZE
	.align		4
.L_51:
        /*0074*/ 	.byte	0x04, 0x1e
        /*0076*/ 	.short	(.L_53 - .L_52)
.L_52:
        /*0078*/ 	.word	0x00000000


	//----- nvinfo : EIATTR_CBANK_PARAM_SIZE
	.align		4
.L_53:
        /*007c*/ 	.byte	0x03, 0x19
        /*007e*/ 	.short	0x0020


	//----- nvinfo : EIATTR_PARAM_CBANK
	.align		4
        /*0080*/ 	.byte	0x04, 0x0a
        /*0082*/ 	.short	(.L_55 - .L_54)
	.align		4
.L_54:
        /*0084*/ 	.word	index@(.nv.constant0._Z39calculate_output_delta_kernel_optimizedPKdS0_Pdii)
        /*0088*/ 	.short	0x0380
        /*008a*/ 	.short	0x0020


	//----- nvinfo : EIATTR_SW_WAR
	.align		4
.L_55:
        /*008c*/ 	.byte	0x04, 0x36
        /*008e*/ 	.short	(.L_57 - .L_56)
.L_56:
        /*0090*/ 	.word	0x00000008
.L_57:


//--------------------- .nv.info._Z29calculate_output_delta_kernelPKdS0_Pdii --------------------------
	.section	.nv.info._Z29calculate_output_delta_kernelPKdS0_Pdii,"",@"SHT_CUDA_INFO"
	.sectionflags	@""
	.align	4


	//----- nvinfo : EIATTR_CUDA_API_VERSION
	.align		4
        /*0000*/ 	.byte	0x04, 0x37
        /*0002*/ 	.short	(.L_59 - .L_58)
.L_58:
        /*0004*/ 	.word	0x00000082


	//----- nvinfo : EIATTR_KPARAM_INFO
	.align		4
.L_59:
        /*0008*/ 	.byte	0x04, 0x17
        /*000a*/ 	.short	(.L_61 - .L_60)
.L_60:
        /*000c*/ 	.word	0x00000000
        /*0010*/ 	.short	0x0004
        /*0012*/ 	.short	0x001c
        /*0014*/ 	.byte	0x00, 0xf0, 0x11, 0x00


	//----- nvinfo : EIATTR_KPARAM_INFO
	.align		4
.L_61:
        /*0018*/ 	.byte	0x04, 0x17
        /*001a*/ 	.short	(.L_63 - .L_62)
.L_62:
        /*001c*/ 	.word	0x00000000
        /*0020*/ 	.short	0x0003
        /*0022*/ 	.short	0x0018
        /*0024*/ 	.byte	0x00, 0xf0, 0x11, 0x00


	//----- nvinfo : EIATTR_KPARAM_INFO
	.align		4
.L_63:
        /*0028*/ 	.byte	0x04, 0x17
        /*002a*/ 	.short	(.L_65 - .L_64)
.L_64:
        /*002c*/ 	.word	0x00000000
        /*0030*/ 	.short	0x0002
        /*0032*/ 	.short	0x0010
        /*0034*/ 	.byte	0x00, 0xf5, 0x21, 0x00


	//----- nvinfo : EIATTR_KPARAM_INFO
	.align		4
.L_65:
        /*0038*/ 	.byte	0x04, 0x17
        /*003a*/ 	.short	(.L_67 - .L_66)
.L_66:
        /*003c*/ 	.word	0x00000000
        /*0040*/ 	.short	0x0001
        /*0042*/ 	.short	0x0008
        /*0044*/ 	.byte	0x00, 0xf5, 0x21, 0x00


	//----- nvinfo : EIATTR_KPARAM_INFO
	.align		4
.L_67:
        /*0048*/ 	.byte	0x04, 0x17
        /*004a*/ 	.short	(.L_69 - .L_68)
.L_68:
        /*004c*/ 	.word	0x00000000
        /*0050*/ 	.short	0x0000
        /*0052*/ 	.short	0x0000
        /*0054*/ 	.byte	0x00, 0xf5, 0x21, 0x00


	//----- nvinfo : EIATTR_SPARSE_MMA_MASK
	.align		4
.L_69:
        /*0058*/ 	.byte	0x03, 0x50
        /*005a*/ 	.short	0x0000


	//----- nvinfo : EIATTR_MAXREG_COUNT
	.align		4
        /*005c*/ 	.byte	0x03, 0x1b
        /*005e*/ 	.short	0x00ff


	//----- nvinfo : EIATTR_NUM_BARRIERS
	.align		4
        /*0060*/ 	.byte	0x02, 0x4c
        /*0062*/ 	.byte	0x01
	.zero		1


	//----- nvinfo : EIATTR_MERCURY_ISA_VERSION
	.align		4
        /*0064*/ 	.byte	0x03, 0x5f
        /*0066*/ 	.short	0x0101


	//----- nvinfo : EIATTR_VRC_CTA_INIT_COUNT
	.align		4
        /*0068*/ 	.byte	0x02, 0x4a
	.zero		1
	.zero		1


	//----- nvinfo : EIATTR_EXIT_INSTR_OFFSETS
	.align		4
        /*006c*/ 	.byte	0x04, 0x1c
        /*006e*/ 	.short	(.L_71 - .L_70)


	//   ....[0]....
.L_70:
        /*0070*/ 	.word	0x00000080


	//   ....[1]....
        /*0074*/ 	.word	0x00000210


	//----- nvinfo : EIATTR_CBANK_PARAM_SIZE
	.align		4
.L_71:
        /*0078*/ 	.byte	0x03, 0x19
        /*007a*/ 	.short	0x0020


	//----- nvinfo : EIATTR_PARAM_CBANK
	.align		4
        /*007c*/ 	.byte	0x04, 0x0a
        /*007e*/ 	.short	(.L_73 - .L_72)
	.align		4
.L_72:
        /*0080*/ 	.word	index@(.nv.constant0._Z29calculate_output_delta_kernelPKdS0_Pdii)
        /*0084*/ 	.short	0x0380
        /*0086*/ 	.short	0x0020


	//----- nvinfo : EIATTR_SW_WAR
	.align		4
.L_73:
        /*0088*/ 	.byte	0x04, 0x36
        /*008a*/ 	.short	(.L_75 - .L_74)
.L_74:
        /*008c*/ 	.word	0x00000008
.L_75:


//--------------------- .nv.callgraph             --------------------------
	.section	.nv.callgraph,"",@"SHT_CUDA_CALLGRAPH"
	.align	4
	.sectionentsize	8
	.align		4
        /*0000*/ 	.word	0x00000000
	.align		4
        /*0004*/ 	.word	0xffffffff
	.align		4
        /*0008*/ 	.word	0x00000000
	.align		4
        /*000c*/ 	.word	0xfffffffe
	.align		4
        /*0010*/ 	.word	0x00000000
	.align		4
        /*0014*/ 	.word	0xfffffffd
	.align		4
        /*0018*/ 	.word	0x00000000
	.align		4
        /*001c*/ 	.word	0xfffffffc


//--------------------- .text._Z38calculate_output_delta_kernel_advancedPKdS0_Pdii --------------------------
	.section	.text._Z38calculate_output_delta_kernel_advancedPKdS0_Pdii,"ax",@progbits
	.align	128
        .global         _Z38calculate_output_delta_kernel_advancedPKdS0_Pdii
        .type           _Z38calculate_output_delta_kernel_advancedPKdS0_Pdii,@function
        .size           _Z38calculate_output_delta_kernel_advancedPKdS0_Pdii,(.L_x_25 - _Z38calculate_output_delta_kernel_advancedPKdS0_Pdii)
        .other          _Z38calculate_output_delta_kernel_advancedPKdS0_Pdii,@"STO_CUDA_ENTRY STV_DEFAULT"
_Z38calculate_output_delta_kernel_advancedPKdS0_Pdii:
.text._Z38calculate_output_delta_kernel_advancedPKdS0_Pdii:
[----:B------:R-:W-:Y:S08]  /*0000*/  LDC R1, c[0x0][0x37c] ;  /* 0x0000df00ff017b82 */ /* 0x000ff00000000800 */
[----:B------:R-:W0:Y:S01]  /*0010*/  LDC R7, c[0x0][0x360] ;  /* 0x0000d800ff077b82 */ /* 0x000e220000000800 */
[----:B------:R-:W1:Y:S01]  /*0020*/  LDCU.64 UR12, c[0x0][0x358] ;  /* 0x00006b00ff0c77ac */ /* 0x000e620008000a00 */
[----:B------:R-:W-:Y:S06]  /*0030*/  BSSY.RECONVERGENT B0, `(.L_x_0) ;  /* 0x0000244000007945 */ /* 0x000fec0003800200 */
[----:B------:R-:W0:Y:S08]  /*0040*/  LDC R0, c[0x0][0x370] ;  /* 0x0000dc00ff007b82 */ /* 0x000e300000000800 */
[----:B------:R-:W2:Y:S08]  /*0050*/  LDC.64 R8, c[0x0][0x398] ;  /* 0x0000e600ff087b82 */ /* 0x000eb00000000a00 */
[----:B------:R-:W3:Y:S01]  /*0060*/  S2UR UR4, SR_CTAID.X ;  /* 0x00000000000479c3 */ /* 0x000ee20000002500 */
[----:B0-----:R-:W-:-:S04]  /*0070*/  IMAD R5, R7, R0, RZ ;  /* 0x0000000007057224 */ /* 0x001fc800078e02ff */
[----:B------:R-:W0:Y:S01]  /*0080*/  I2F.U32.RP R6, R5 ;  /* 0x0000000500067306 */ /* 0x000e220000209000 */
[----:B------:R-:W-:Y:S01]  /*0090*/  IMAD.MOV R11, RZ, RZ, -R5 ;  /* 0x000000ffff0b7224 */ /* 0x000fe200078e0a05 */
[----:B------:R-:W-:Y:S01]  /*00a0*/  ISETP.NE.U32.AND P2, PT, R5, RZ, PT ;  /* 0x000000ff0500720c */ /* 0x000fe20003f45070 */
[----:B--2---:R-:W-:-:S05]  /*00b0*/  IMAD R4, R9, R8, RZ ;  /* 0x0000000809047224 */ /* 0x004fca00078e02ff */
[----:B------:R-:W-:Y:S01]  /*00c0*/  IADD3 R0, PT, PT, R5, -0x1, R4 ;  /* 0xffffffff05007810 */ /* 0x000fe20007ffe004 */
[----:B0-----:R-:W0:Y:S02]  /*00d0*/  MUFU.RCP R6, R6 ;  /* 0x0000000600067308 */ /* 0x001e240000001000 */
[----:B0-----:R-:W-:-:S06]  /*00e0*/  IADD3 R2, PT, PT, R6, 0xffffffe, RZ ;  /* 0x0ffffffe06027810 */ /* 0x001fcc0007ffe0ff */
[----:B------:R0:W2:Y:S02]  /*00f0*/  F2I.FTZ.U32.TRUNC.NTZ R3, R2 ;  /* 0x0000000200037305 */ /* 0x0000a4000021f000 */
[----:B0-----:R-:W-:Y:S02]  /*0100*/  HFMA2 R2, -RZ, RZ, 0, 0 ;  /* 0x00000000ff027431 */ /* 0x001fe400000001ff */
[----:B--2---:R-:W-:-:S04]  /*0110*/  IMAD R9, R11, R3, RZ ;  /* 0x000000030b097224 */ /* 0x004fc800078e02ff */
[----:B------:R-:W-:Y:S02]  /*0120*/  IMAD.HI.U32 R3, R3, R9, R2 ;  /* 0x0000000903037227 */ /* 0x000fe400078e0002 */
[----:B------:R-:W3:Y:S04]  /*0130*/  S2R R2, SR_TID.X ;  /* 0x0000000000027919 */ /* 0x000ee80000002100 */
[----:B------:R-:W-:-:S04]  /*0140*/  IMAD.HI.U32 R3, R3, R0, RZ ;  /* 0x0000000003037227 */ /* 0x000fc800078e00ff */
[----:B------:R-:W-:-:S04]  /*0150*/  IMAD.MOV R6, RZ, RZ, -R3 ;  /* 0x000000ffff067224 */ /* 0x000fc800078e0a03 */
[----:B------:R-:W-:-:S05]  /*0160*/  IMAD R0, R5, R6, R0 ;  /* 0x0000000605007224 */ /* 0x000fca00078e0200 */
[----:B------:R-:W-:-:S13]  /*0170*/  ISETP.GE.U32.AND P0, PT, R0, R5, PT ;  /* 0x000000050000720c */ /* 0x000fda0003f06070 */
[----:B------:R-:W-:Y:S01]  /*0180*/  @P0 IADD3 R0, PT, PT, -R5, R0, RZ ;  /* 0x0000000005000210 */ /* 0x000fe20007ffe1ff */
[----:B------:R-:W-:-:S03]  /*0190*/  @P0 VIADD R3, R3, 0x1 ;  /* 0x0000000103030836 */ /* 0x000fc60000000000 */
[----:B------:R-:W-:Y:S01]  /*01a0*/  ISETP.GE.U32.AND P1, PT, R0, R5, PT ;  /* 0x000000050000720c */ /* 0x000fe20003f26070 */
[----:B---3--:R-:W-:-:S12]  /*01b0*/  IMAD R0, R7, UR4, R2 ;  /* 0x0000000407007c24 */ /* 0x008fd8000f8e0202 */
[----:B------:R-:W-:Y:S02]  /*01c0*/  @P1 IADD3 R3, PT, PT, R3, 0x1, RZ ;  /* 0x0000000103031810 */ /* 0x000fe40007ffe0ff */
[----:B------:R-:W-:-:S05]  /*01d0*/  @!P2 LOP3.LUT R3, RZ, R5, RZ, 0x33, !PT ;  /* 0x00000005ff03a212 */ /* 0x000fca00078e33ff */
[----:B------:R-:W-:-:S04]  /*01e0*/  IMAD R28, R0, R3, RZ ;  /* 0x00000003001c7224 */ /* 0x000fc800078e02ff */
[C---:B------:R-:W-:Y:S01]  /*01f0*/  VIADD R29, R28.reuse, 0x7 ;  /* 0x000000071c1d7836 */ /* 0x040fe20000000000 */
[----:B------:R-:W-:-:S04]  /*0200*/  VIADDMNMX R0, R28, R3, R4, PT ;  /* 0x000000031c007246 */ /* 0x000fc80003800104 */
[----:B------:R-:W-:-:S13]  /*0210*/  ISETP.GE.AND P0, PT, R29, R0, PT ;  /* 0x000000001d00720c */ /* 0x000fda0003f06270 */
[----:B-1----:R-:W-:Y:S05]  /*0220*/  @P0 BRA `(.L_x_1) ;  /* 0x0000002000900947 */ /* 0x002fea0003800000 */
[----:B------:R-:W-:Y:S01]  /*0230*/  VIADDMNMX R3, R28, 0xf, R0, !PT ;  /* 0x0000000f1c037846 */ /* 0x000fe20007800100 */
[----:B------:R-:W-:Y:S03]  /*0240*/  BSSY.RECONVERGENT B1, `(.L_x_2) ;  /* 0x0000053000017945 */ /* 0x000fe60003800200 */
[----:B------:R-:W-:-:S04]  /*0250*/  IADD3 R2, PT, PT, R3, -0x8, -R28 ;  /* 0xfffffff803027810 */ /* 0x000fc80007ffe81c */
[----:B------:R-:W-:-:S04]  /*0260*/  LOP3.LUT R3, R2, 0x38, RZ, 0xc0, !PT ;  /* 0x0000003802037812 */ /* 0x000fc800078ec0ff */
[----:B------:R-:W-:-:S13]  /*0270*/  ISETP.NE.AND P0, PT, R3, 0x38, PT ;  /* 0x000000380300780c */ /* 0x000fda0003f05270 */
[----:B------:R-:W-:Y:S05]  /*0280*/  @!P0 BRA `(.L_x_3) ;  /* 0x0000000400388947 */ /* 0x000fea0003800000 */
[----:B------:R-:W-:Y:S01]  /*0290*/  LEA.HI R3, R2, 0x1, RZ, 0x1d ;  /* 0x0000000102037811 */ /* 0x000fe200078fe8ff */
[----:B------:R-:W-:Y:S03]  /*02a0*/  BSSY.RECONVERGENT B2, `(.L_x_4) ;  /* 0x000004b000027945 */ /* 0x000fe60003800200 */
[----:B------:R-:W-:Y:S02]  /*02b0*/  LOP3.LUT R4, R3, 0x7, RZ, 0xc0, !PT ;  /* 0x0000000703047812 */ /* 0x000fe400078ec0ff */
[----:B------:R-:W-:-:S03]  /*02c0*/  MOV R3, R28 ;  /* 0x0000001c00037202 */ /* 0x000fc60000000f00 */
[----:B------:R-:W-:-:S07]  /*02d0*/  IMAD.MOV R28, RZ, RZ, -R4 ;  /* 0x000000ffff1c7224 */ /* 0x000fce00078e0a04 */
.L_x_5:
[----:B-1----:R-:W0:Y:S08]  /*02e0*/  LDC.64 R4, c[0x0][0x380] ;  /* 0x0000e000ff047b82 */ /* 0x002e300000000a00 */
[----:B------:R-:W1:Y:S01]  /*02f0*/  LDC.64 R6, c[0x0][0x388] ;  /* 0x0000e200ff067b82 */ /* 0x000e620000000a00 */
[----:B0-----:R-:W-:-:S05]  /*0300*/  IMAD.WIDE R8, R3, 0x8, R4 ;  /* 0x0000000803087825 */ /* 0x001fca00078e0204 */
[----:B------:R-:W2:Y:S01]  /*0310*/  LDG.E.64.CONSTANT R20, desc[UR12][R8.64] ;  /* 0x0000000c08147981 */ /* 0x000ea2000c1e9b00 */
[----:B-1----:R-:W-:-:S03]  /*0320*/  IMAD.WIDE R10, R3, 0x8, R6 ;  /* 0x00000008030a7825 */ /* 0x002fc600078e0206 */
[----:B------:R-:W3:Y:S04]  /*0330*/  LDG.E.64.CONSTANT R16, desc[UR12][R8.64+0x8] ;  /* 0x0000080c08107981 */ /* 0x000ee8000c1e9b00 */
[----:B------:R-:W4:Y:S04]  /*0340*/  LDG.E.64.CONSTANT R18, desc[UR12][R10.64] ;  /* 0x0000000c0a127981 */ /* 0x000f28000c1e9b00 */
[----:B------:R-:W5:Y:S04]  /*0350*/  LDG.E.64.CONSTANT R14, desc[UR12][R10.64+0x8] ;  /* 0x0000080c0a0e7981 */ /* 0x000f68000c1e9b00 */
[----:B------:R-:W5:Y:S01]  /*0360*/  LDG.E.64.CONSTANT R12, desc[UR12][R8.64+0x10] ;  /* 0x0000100c080c7981 */ /* 0x000f62000c1e9b00 */
[----:B--2---:R-:W-:-:S08]  /*0370*/  DADD R24, -R20, 1 ;  /* 0x3ff0000014187429 */ /* 0x004fd00000000100 */
[C---:B------:R-:W-:Y:S02]  /*0380*/  DMUL R24, R20.reuse, R24 ;  /* 0x0000001814187228 */ /* 0x040fe40000000000 */
[----:B----4-:R-:W-:Y:S01]  /*0390*/  DADD R20, R20, -R18 ;  /* 0x0000000014147229 */ /* 0x010fe20000000812 */
[----:B------:R-:W2:Y:S01]  /*03a0*/  LDG.E.64.CONSTANT R18, desc[UR12][R10.64+0x10] ;  /* 0x0000100c0a127981 */ /* 0x000ea2000c1e9b00 */
[C---:B---3--:R-:W-:Y:S02]  /*03b0*/  DADD R22, -R16.reuse, 1 ;  /* 0x3ff0000010167429 */ /* 0x048fe40000000100 */
[----:B-----5:R-:W-:-:S06]  /*03c0*/  DADD R14, R16, -R14 ;  /* 0x00000000100e7229 */ /* 0x020fcc000000080e */
[----:B------:R-:W-:Y:S02]  /*03d0*/  DMUL R22, R16, R22 ;  /* 0x0000001610167228 */ /* 0x000fe40000000000 */
[----:B------:R-:W-:-:S08]  /*03e0*/  DADD R16, -R12, 1 ;  /* 0x3ff000000c107429 */ /* 0x000fd00000000100 */
[----:B------:R-:W-:Y:S02]  /*03f0*/  DMUL R16, R12, R16 ;  /* 0x000000100c107228 */ /* 0x000fe40000000000 */
[----:B------:R-:W-:Y:S01]  /*0400*/  DMUL R22, R14, R22 ;  /* 0x000000160e167228 */ /* 0x000fe20000000000 */
[----:B------:R-:W3:Y:S01]  /*0410*/  LDG.E.64.CONSTANT R14, desc[UR12][R8.64+0x18] ;  /* 0x0000180c080e7981 */ /* 0x000ee2000c1e9b00 */
[----:B------:R-:W-:-:S03]  /*0420*/  DMUL R24, R20, R24 ;  /* 0x0000001814187228 */ /* 0x000fc60000000000 */
[----:B------:R-:W4:Y:S01]  /*0430*/  LDG.E.64.CONSTANT R20, desc[UR12][R10.64+0x18] ;  /* 0x0000180c0a147981 */ /* 0x000f22000c1e9b00 */
[----:B--2---:R-:W-:Y:S01]  /*0440*/  DADD R18, R12, -R18 ;  /* 0x000000000c127229 */ /* 0x004fe20000000812 */
[----:B------:R-:W0:Y:S07]  /*0450*/  LDC.64 R12, c[0x0][0x390] ;  /* 0x0000e400ff0c7b82 */ /* 0x000e2e0000000a00 */
[----:B------:R-:W-:Y:S01]  /*0460*/  DMUL R16, R18, R16 ;  /* 0x0000001012107228 */ /* 0x000fe20000000000 */
[----:B0-----:R-:W-:-:S05]  /*0470*/  IMAD.WIDE R18, R3, 0x8, R12 ;  /* 0x0000000803127825 */ /* 0x001fca00078e020c */
[----:B------:R0:W-:Y:S04]  /*0480*/  STG.E.64 desc[UR12][R18.64+0x8], R22 ;  /* 0x0000081612007986 */ /* 0x0001e8000c101b0c */
[----:B------:R1:W-:Y:S04]  /*0490*/  STG.E.64 desc[UR12][R18.64], R24 ;  /* 0x0000001812007986 */ /* 0x0003e8000c101b0c */
[----:B0-----:R-:W2:Y:S04]  /*04a0*/  LDG.E.64.CONSTANT R22, desc[UR12][R8.64+0x20] ;  /* 0x0000200c08167981 */ /* 0x001ea8000c1e9b00 */
[----:B-1----:R-:W5:Y:S01]  /*04b0*/  LDG.E.64.CONSTANT R24, desc[UR12][R10.64+0x20] ;  /* 0x0000200c0a187981 */ /* 0x002f62000c1e9b00 */
[----:B---3--:R-:W-:-:S02]  /*04c0*/  DADD R26, -R14, 1 ;  /* 0x3ff000000e1a7429 */ /* 0x008fc40000000100 */
[----:B----4-:R-:W-:-:S06]  /*04d0*/  DADD R20, R14, -R20 ;  /* 0x000000000e147229 */ /* 0x010fcc0000000814 */
[----:B------:R-:W-:Y:S01]  /*04e0*/  DMUL R26, R14, R26 ;  /* 0x0000001a0e1a7228 */ /* 0x000fe20000000000 */
[----:B------:R-:W-:-:S04]  /*04f0*/  IMAD.WIDE R4, R29, 0x8, R4 ;  /* 0x000000081d047825 */ /* 0x000fc800078e0204 */
[----:B------:R-:W-:Y:S02]  /*0500*/  IMAD.WIDE R6, R29, 0x8, R6 ;  /* 0x000000081d067825 */ /* 0x000fe400078e0206 */
[----:B------:R-:W3:Y:S04]  /*0510*/  LDG.E.64.CONSTANT R4, desc[UR12][R4.64] ;  /* 0x0000000c04047981 */ /* 0x000ee8000c1e9b00 */
[----:B------:R0:W-:Y:S04]  /*0520*/  STG.E.64 desc[UR12][R18.64+0x10], R16 ;  /* 0x0000101012007986 */ /* 0x0001e8000c101b0c */
[----:B------:R-:W3:Y:S01]  /*0530*/  LDG.E.64.CONSTANT R6, desc[UR12][R6.64] ;  /* 0x0000000c06067981 */ /* 0x000ee2000c1e9b00 */
[----:B------:R-:W-:-:S03]  /*0540*/  DMUL R20, R20, R26 ;  /* 0x0000001a14147228 */ /* 0x000fc60000000000 */
[----:B------:R-:W4:Y:S04]  /*0550*/  LDG.E.64.CONSTANT R26, desc[UR12][R10.64+0x30] ;  /* 0x0000300c0a1a7981 */ /* 0x000f28000c1e9b00 */
[----:B0-----:R-:W4:Y:S01]  /*0560*/  LDG.E.64.CONSTANT R16, desc[UR12][R8.64+0x30] ;  /* 0x0000300c08107981 */ /* 0x001f22000c1e9b00 */
[C---:B--2---:R-:W-:Y:S02]  /*0570*/  DADD R14, -R22.reuse, 1 ;  /* 0x3ff00000160e7429 */ /* 0x044fe40000000100 */
[----:B-----5:R-:W-:-:S06]  /*0580*/  DADD R24, R22, -R24 ;  /* 0x0000000016187229 */ /* 0x020fcc0000000818 */
[----:B------:R-:W-:Y:S01]  /*0590*/  DMUL R14, R22, R14 ;  /* 0x0000000e160e7228 */ /* 0x000fe20000000000 */
[----:B------:R-:W2:Y:S07]  /*05a0*/  LDG.E.64.CONSTANT R22, desc[UR12][R8.64+0x28] ;  /* 0x0000280c08167981 */ /* 0x000eae000c1e9b00 */
[----:B------:R-:W-:Y:S01]  /*05b0*/  DMUL R14, R24, R14 ;  /* 0x0000000e180e7228 */ /* 0x000fe20000000000 */
[----:B------:R0:W5:Y:S04]  /*05c0*/  LDG.E.64.CONSTANT R24, desc[UR12][R10.64+0x28] ;  /* 0x0000280c0a187981 */ /* 0x000168000c1e9b00 */
[----:B------:R2:W-:Y:S01]  /*05d0*/  STG.E.64 desc[UR12][R18.64+0x18], R20 ;  /* 0x0000181412007986 */ /* 0x0005e2000c101b0c */
[----:B---3--:R-:W-:-:S02]  /*05e0*/  DADD R6, R4, -R6 ;  /* 0x0000000004067229 */ /* 0x008fc40000000806 */
[----:B----4-:R-:W-:Y:S01]  /*05f0*/  DADD R26, R16, -R26 ;  /* 0x00000000101a7229 */ /* 0x010fe2000000081a */
[----:B------:R-:W-:Y:S01]  /*0600*/  IMAD.WIDE R12, R29, 0x8, R12 ;  /* 0x000000081d0c7825 */ /* 0x000fe200078e020c */
[----:B------:R1:W-:Y:S01]  /*0610*/  STG.E.64 desc[UR12][R18.64+0x20], R14 ;  /* 0x0000200e12007986 */ /* 0x0003e2000c101b0c */
[----:B------:R-:W-:-:S04]  /*0620*/  IADD3 R28, PT, PT, R28, 0x1, RZ ;  /* 0x000000011c1c7810 */ /* 0x000fc80007ffe0ff */
[----:B------:R-:W-:Y:S01]  /*0630*/  ISETP.NE.AND P0, PT, R28, RZ, PT ;  /* 0x000000ff1c00720c */ /* 0x000fe20003f05270 */
[C---:B0-----:R-:W-:Y:S01]  /*0640*/  VIADD R10, R3.reuse, 0x8 ;  /* 0x00000008030a7836 */ /* 0x041fe20000000000 */
[----:B------:R-:W-:-:S03]  /*0650*/  IADD3 R29, PT, PT, R3, 0xf, RZ ;  /* 0x0000000f031d7810 */ /* 0x000fc60007ffe0ff */
[----:B------:R-:W-:Y:S01]  /*0660*/  IMAD.MOV.U32 R3, RZ, RZ, R10 ;  /* 0x000000ffff037224 */ /* 0x000fe200078e000a */
[C---:B--2---:R-:W-:Y:S02]  /*0670*/  DADD R20, -R22.reuse, 1 ;  /* 0x3ff0000016147429 */ /* 0x044fe40000000100 */
[----:B-----5:R-:W-:-:S06]  /*0680*/  DADD R24, R22, -R24 ;  /* 0x0000000016187229 */ /* 0x020fcc0000000818 */
[----:B------:R-:W-:Y:S02]  /*0690*/  DMUL R8, R22, R20 ;  /* 0x0000001416087228 */ /* 0x000fe40000000000 */
[----:B------:R-:W-:-:S08]  /*06a0*/  DADD R22, -R4, 1 ;  /* 0x3ff0000004167429 */ /* 0x000fd00000000100 */
[----:B------:R-:W-:Y:S02]  /*06b0*/  DMUL R22, R4, R22 ;  /* 0x0000001604167228 */ /* 0x000fe40000000000 */
[----:B------:R-:W-:-:S08]  /*06c0*/  DADD R4, -R16, 1 ;  /* 0x3ff0000010047429 */ /* 0x000fd00000000100 */
[----:B------:R-:W-:Y:S02]  /*06d0*/  DMUL R4, R16, R4 ;  /* 0x0000000410047228 */ /* 0x000fe40000000000 */
[----:B------:R-:W-:Y:S02]  /*06e0*/  DMUL R8, R24, R8 ;  /* 0x0000000818087228 */ /* 0x000fe40000000000 */
[----:B------:R-:W-:-:S04]  /*06f0*/  DMUL R6, R6, R22 ;  /* 0x0000001606067228 */ /* 0x000fc80000000000 */
[----:B------:R-:W-:Y:S01]  /*0700*/  DMUL R4, R26, R4 ;  /* 0x000000041a047228 */ /* 0x000fe20000000000 */
[----:B------:R1:W-:Y:S06]  /*0710*/  STG.E.64 desc[UR12][R18.64+0x28], R8 ;  /* 0x0000280812007986 */ /* 0x0003ec000c101b0c */
[----:B------:R1:W-:Y:S04]  /*0720*/  STG.E.64 desc[UR12][R18.64+0x30], R4 ;  /* 0x0000300412007986 */ /* 0x0003e8000c101b0c */
[----:B------:R1:W-:Y:S01]  /*0730*/  STG.E.64 desc[UR12][R12.64], R6 ;  /* 0x000000060c007986 */ /* 0x0003e2000c101b0c */
[----:B------:R-:W-:Y:S05]  /*0740*/  @P0 BRA `(.L_x_5) ;  /* 0xfffffff800e40947 */ /* 0x000fea000383ffff */
[----:B------:R-:W-:Y:S05]  /*0750*/  BSYNC.RECONVERGENT B2 ;  /* 0x0000000000027941 */ /* 0x000fea0003800200 */
.L_x_4:
[----:B------:R-:W-:-:S07]  /*0760*/  MOV R28, R10 ;  /* 0x0000000a001c7202 */ /* 0x000fce0000000f00 */
.L_x_3:
[----:B------:R-:W-:Y:S05]  /*0770*/  BSYNC.RECONVERGENT B1 ;  /* 0x0000000000017941 */ /* 0x000fea0003800200 */
.L_x_2:
[----:B------:R-:W-:-:S13]  /*0780*/  ISETP.GE.U32.AND P0, PT, R2, 0x38, PT ;  /* 0x000000380200780c */ /* 0x000fda0003f06070 */
[----:B------:R-:W-:Y:S05]  /*0790*/  @!P0 BRA `(.L_x_1) ;  /* 0x0000001c00348947 */ /* 0x000fea0003800000 */
.L_x_6:
[----:B01----:R-:W0:Y:S08]  /*07a0*/  LDC.64 R8, c[0x0][0x380] ;  /* 0x0000e000ff087b82 */ /* 0x003e300000000a00 */
[----:B------:R-:W1:Y:S01]  /*07b0*/  LDC.64 R14, c[0x0][0x388] ;  /* 0x0000e200ff0e7b82 */ /* 0x000e620000000a00 */
[----:B0-----:R-:W-:-:S05]  /*07c0*/  IMAD.WIDE R4, R28, 0x8, R8 ;  /* 0x000000081c047825 */ /* 0x001fca00078e0208 */
[----:B------:R-:W2:Y:S01]  /*07d0*/  LDG.E.64.CONSTANT R18, desc[UR12][R4.64] ;  /* 0x0000000c04127981 */ /* 0x000ea2000c1e9b00 */
[----:B-1----:R-:W-:-:S03]  /*07e0*/  IMAD.WIDE R6, R28, 0x8, R14 ;  /* 0x000000081c067825 */ /* 0x002fc600078e020e */
[----:B------:R-:W3:Y:S04]  /*07f0*/  LDG.E.64.CONSTANT R20, desc[UR12][R4.64+0x8] ;  /* 0x0000080c04147981 */ /* 0x000ee8000c1e9b00 */
[----:B------:R-:W4:Y:S04]  /*0800*/  LDG.E.64.CONSTANT R12, desc[UR12][R6.64] ;  /* 0x0000000c060c7981 */ /* 0x000f28000c1e9b00 */
[----:B------:R-:W5:Y:S04]  /*0810*/  LDG.E.64.CONSTANT R10, desc[UR12][R6.64+0x8] ;  /* 0x0000080c060a7981 */ /* 0x000f68000c1e9b00 */
[----:B------:R-:W5:Y:S04]  /*0820*/  LDG.E.64.CONSTANT R2, desc[UR12][R4.64+0x10] ;  /* 0x0000100c04027981 */ /* 0x000f68000c1e9b00 */
[----:B------:R-:W5:Y:S01]  /*0830*/  LDG.E.64.CONSTANT R16, desc[UR12][R6.64+0x10] ;  /* 0x0000100c06107981 */ /* 0x000f62000c1e9b00 */
[----:B--2---:R-:W-:-:S02]  /*0840*/  DADD R22, -R18, 1 ;  /* 0x3ff0000012167429 */ /* 0x004fc40000000100 */
[----:B----4-:R-:W-:-:S06]  /*0850*/  DADD R12, R18, -R12 ;  /* 0x00000000120c7229 */ /* 0x010fcc000000080c */
[----:B------:R-:W-:Y:S02]  /*0860*/  DMUL R22, R18, R22 ;  /* 0x0000001612167228 */ /* 0x000fe40000000000 */
[----:B---3--:R-:W-:-:S06]  /*0870*/  DADD R18, -R20, 1 ;  /* 0x3ff0000014127429 */ /* 0x008fcc0000000100 */
[----:B------:R-:W-:Y:S01]  /*0880*/  DMUL R22, R12, R22 ;  /* 0x000000160c167228 */ /* 0x000fe20000000000 */
[----:B------:R-:W2:Y:S01]  /*0890*/  LDG.E.64.CONSTANT R12, desc[UR12][R4.64+0x18] ;  /* 0x0000180c040c7981 */ /* 0x000ea2000c1e9b00 */
[C---:B------:R-:W-:Y:S02]  /*08a0*/  DMUL R18, R20.reuse, R18 ;  /* 0x0000001214127228 */ /* 0x040fe40000000000 */
[----:B-----5:R-:W-:Y:S01]  /*08b0*/  DADD R20, R20, -R10 ;  /* 0x0000000014147229 */ /* 0x020fe2000000080a */
[----:B------:R-:W3:Y:S01]  /*08c0*/  LDG.E.64.CONSTANT R10, desc[UR12][R6.64+0x18] ;  /* 0x0000180c060a7981 */ /* 0x000ee2000c1e9b00 */
[----:B------:R-:W-:-:S08]  /*08d0*/  DADD R26, -R2, 1 ;  /* 0x3ff00000021a7429 */ /* 0x000fd00000000100 */
[C---:B------:R-:W-:Y:S02]  /*08e0*/  DMUL R26, R2.reuse, R26 ;  /* 0x0000001a021a7228 */ /* 0x040fe40000000000 */
[----:B------:R-:W-:Y:S01]  /*08f0*/  DADD R2, R2, -R16 ;  /* 0x0000000002027229 */ /* 0x000fe20000000810 */
[----:B------:R-:W0:Y:S01]  /*0900*/  LDC.64 R16, c[0x0][0x390] ;  /* 0x0000e400ff107b82 */ /* 0x000e220000000a00 */
[----:B------:R-:W-:Y:S01]  /*0910*/  DMUL R18, R20, R18 ;  /* 0x0000001214127228 */ /* 0x000fe20000000000 */
[----:B------:R-:W4:Y:S05]  /*0920*/  LDG.E.64.CONSTANT R20, desc[UR12][R4.64+0x20] ;  /* 0x0000200c04147981 */ /* 0x000f2a000c1e9b00 */
[----:B------:R-:W-:Y:S01]  /*0930*/  DMUL R26, R2, R26 ;  /* 0x0000001a021a7228 */ /* 0x000fe20000000000 */
[----:B0-----:R-:W-:-:S05]  /*0940*/  IMAD.WIDE R2, R28, 0x8, R16 ;  /* 0x000000081c027825 */ /* 0x001fca00078e0210 */
[----:B------:R0:W-:Y:S04]  /*0950*/  STG.E.64 desc[UR12][R2.64+0x8], R18 ;  /* 0x0000081202007986 */ /* 0x0001e8000c101b0c */
[----:B0-----:R-:W5:Y:S01]  /*0960*/  LDG.E.64.CONSTANT R18, desc[UR12][R6.64+0x20] ;  /* 0x0000200c06127981 */ /* 0x001f62000c1e9b00 */
[----:B------:R-:W-:-:S06]  /*0970*/  IMAD.WIDE R8, R29, 0x8, R8 ;  /* 0x000000081d087825 */ /* 0x000fcc00078e0208 */
[----:B------:R-:W5:Y:S01]  /*0980*/  LDG.E.64.CONSTANT R8, desc[UR12][R8.64] ;  /* 0x0000000c08087981 */ /* 0x000f62000c1e9b00 */
[----:B------:R-:W-:-:S03]  /*0990*/  IMAD.WIDE R14, R29, 0x8, R14 ;  /* 0x000000081d0e7825 */ /* 0x000fc600078e020e */
[----:B------:R0:W-:Y:S04]  /*09a0*/  STG.E.64 desc[UR12][R2.64+0x10], R26 ;  /* 0x0000101a02007986 */ /* 0x0001e8000c101b0c */
[----:B0-----:R-:W5:Y:S01]  /*09b0*/  LDG.E.64.CONSTANT R26, desc[UR12][R14.64] ;  /* 0x0000000c0e1a7981 */ /* 0x001f62000c1e9b00 */
[----:B--2---:R-:W-:-:S08]  /*09c0*/  DADD R24, -R12, 1 ;  /* 0x3ff000000c187429 */ /* 0x004fd00000000100 */
[C---:B------:R-:W-:Y:S02]  /*09d0*/  DMUL R24, R12.reuse, R24 ;  /* 0x000000180c187228 */ /* 0x040fe40000000000 */
[----:B---3--:R-:W-:Y:S01]  /*09e0*/  DADD R12, R12, -R10 ;  /* 0x000000000c0c7229 */ /* 0x008fe2000000080a */
[----:B------:R-:W2:Y:S07]  /*09f0*/  LDG.E.64.CONSTANT R10, desc[UR12][R4.64+0x28] ;  /* 0x0000280c040a7981 */ /* 0x000eae000c1e9b00 */
[----:B------:R-:W-:-:S02]  /*0a00*/  DMUL R24, R12, R24 ;  /* 0x000000180c187228 */ /* 0x000fc40000000000 */
[----:B------:R-:W3:Y:S04]  /*0a10*/  LDG.E.64.CONSTANT R12, desc[UR12][R6.64+0x28] ;  /* 0x0000280c060c7981 */ /* 0x000ee8000c1e9b00 */
[----:B------:R4:W-:Y:S02]  /*0a20*/  STG.E.64 desc[UR12][R2.64], R22 ;  /* 0x0000001602007986 */ /* 0x0009e4000c101b0c */
[----:B----4-:R-:W-:-:S08]  /*0a30*/  DADD R22, -R20, 1 ;  /* 0x3ff0000014167429 */ /* 0x010fd00000000100 */
[C---:B------:R-:W-:Y:S02]  /*0a40*/  DMUL R22, R20.reuse, R22 ;  /* 0x0000001614167228 */ /* 0x040fe40000000000 */
[----:B-----5:R-:W-:Y:S01]  /*0a50*/  DADD R18, R20, -R18 ;  /* 0x0000000014127229 */ /* 0x020fe20000000812 */
[----:B------:R-:W4:Y:S07]  /*0a60*/  LDG.E.64.CONSTANT R20, desc[UR12][R6.64+0x30] ;  /* 0x0000300c06147981 */ /* 0x000f2e000c1e9b00 */
[----:B------:R-:W-:-:S02]  /*0a70*/  DMUL R22, R18, R22 ;  /* 0x0000001612167228 */ /* 0x000fc40000000000 */
[----:B------:R-:W-:Y:S02]  /*0a80*/  DADD R26, R8, -R26 ;  /* 0x00000000081a7229 */ /* 0x000fe4000000081a */
[----:B--2---:R-:W-:-:S08]  /*0a90*/  DADD R18, -R10, 1 ;  /* 0x3ff000000a127429 */ /* 0x004fd00000000100 */
[C---:B------:R-:W-:Y:S02]  /*0aa0*/  DMUL R18, R10.reuse, R18 ;  /* 0x000000120a127228 */ /* 0x040fe40000000000 */
[----:B---3--:R-:W-:Y:S01]  /*0ab0*/  DADD R10, R10, -R12 ;  /* 0x000000000a0a7229 */ /* 0x008fe2000000080c */
[----:B------:R-:W2:Y:S07]  /*0ac0*/  LDG.E.64.CONSTANT R12, desc[UR12][R4.64+0x30] ;  /* 0x0000300c040c7981 */ /* 0x000eae000c1e9b00 */
[----:B------:R-:W-:-:S02]  /*0ad0*/  DMUL R18, R10, R18 ;  /* 0x000000120a127228 */ /* 0x000fc40000000000 */
[----:B------:R-:W-:-:S08]  /*0ae0*/  DADD R10, -R8, 1 ;  /* 0x3ff00000080a7429 */ /* 0x000fd00000000100 */
[----:B------:R-:W-:Y:S01]  /*0af0*/  DMUL R10, R8, R10 ;  /* 0x0000000a080a7228 */ /* 0x000fe20000000000 */
[----:B------:R-:W3:Y:S07]  /*0b00*/  LDG.E.64.CONSTANT R8, desc[UR12][R4.64+0x40] ;  /* 0x0000400c04087981 */ /* 0x000eee000c1e9b00 */
[----:B------:R-:W-:Y:S02]  /*0b10*/  DMUL R26, R26, R10 ;  /* 0x0000000a1a1a7228 */ /* 0x000fe40000000000 */
[----:B------:R-:W5:Y:S04]  /*0b20*/  LDG.E.64.CONSTANT R10, desc[UR12][R6.64+0x40] ;  /* 0x0000400c060a7981 */ /* 0x000f68000c1e9b00 */
[----:B------:R0:W-:Y:S04]  /*0b30*/  STG.E.64 desc[UR12][R2.64+0x20], R22 ;  /* 0x0000201602007986 */ /* 0x0001e8000c101b0c */
[----:B------:R3:W-:Y:S01]  /*0b40*/  STG.E.64 desc[UR12][R2.64+0x18], R24 ;  /* 0x0000181802007986 */ /* 0x0007e2000c101b0c */
[----:B0-----:R-:W-:-:S03]  /*0b50*/  IMAD.WIDE R22, R29, 0x8, R16 ;  /* 0x000000081d167825 */ /* 0x001fc600078e0210 */
[----:B------:R-:W5:Y:S04]  /*0b60*/  LDG.E.64.CONSTANT R16, desc[UR12][R4.64+0x50] ;  /* 0x0000500c04107981 */ /* 0x000f68000c1e9b00 */
[----:B------:R0:W-:Y:S01]  /*0b70*/  STG.E.64 desc[UR12][R2.64+0x28], R18 ;  /* 0x0000281202007986 */ /* 0x0001e2000c101b0c */
[----:B--2---:R-:W-:-:S08]  /*0b80*/  DADD R14, -R12, 1 ;  /* 0x3ff000000c0e7429 */ /* 0x004fd00000000100 */
[C---:B------:R-:W-:Y:S02]  /*0b90*/  DMUL R14, R12.reuse, R14 ;  /* 0x0000000e0c0e7228 */ /* 0x040fe40000000000 */
[----:B----4-:R-:W-:Y:S01]  /*0ba0*/  DADD R12, R12, -R20 ;  /* 0x000000000c0c7229 */ /* 0x010fe20000000814 */
[----:B------:R-:W2:Y:S07]  /*0bb0*/  LDG.E.64.CONSTANT R20, desc[UR12][R4.64+0x48] ;  /* 0x0000480c04147981 */ /* 0x000eae000c1e9b00 */
[----:B------:R-:W-:-:S02]  /*0bc0*/  DMUL R14, R12, R14 ;  /* 0x0000000e0c0e7228 */ /* 0x000fc40000000000 */
[----:B------:R-:W4:Y:S01]  /*0bd0*/  LDG.E.64.CONSTANT R12, desc[UR12][R6.64+0x48] ;  /* 0x0000480c060c7981 */ /* 0x000f22000c1e9b00 */
[----:B---3--:R-:W-:-:S04]  /*0be0*/  DADD R24, -R8, 1 ;  /* 0x3ff0000008187429 */ /* 0x008fc80000000100 */
[----:B------:R1:W-:Y:S04]  /*0bf0*/  STG.E.64 desc[UR12][R2.64+0x30], R14 ;  /* 0x0000300e02007986 */ /* 0x0003e8000c101b0c */
[----:B------:R3:W-:Y:S01]  /*0c00*/  STG.E.64 desc[UR12][R22.64], R26 ;  /* 0x0000001a16007986 */ /* 0x0007e2000c101b0c */
[----:B0-----:R-:W-:-:S03]  /*0c10*/  DMUL R18, R8, R24 ;  /* 0x0000001808127228 */ /* 0x001fc60000000000 */
[----:B------:R-:W4:Y:S04]  /*0c20*/  LDG.E.64.CONSTANT R24, desc[UR12][R6.64+0x58] ;  /* 0x0000580c06187981 */ /* 0x000f28000c1e9b00 */
[----:B-1----:R-:W4:Y:S04]  /*0c30*/  LDG.E.64.CONSTANT R14, desc[UR12][R4.64+0x58] ;  /* 0x0000580c040e7981 */ /* 0x002f28000c1e9b00 */
[----:B---3--:R-:W3:Y:S01]  /*0c40*/  LDG.E.64.CONSTANT R22, desc[UR12][R6.64+0x50] ;  /* 0x0000500c06167981 */ /* 0x008ee2000c1e9b00 */
[----:B-----5:R-:W-:-:S03]  /*0c50*/  DADD R8, R8, -R10 ;  /* 0x0000000008087229 */ /* 0x020fc6000000080a */
[----:B------:R-:W5:Y:S04]  /*0c60*/  LDG.E.64.CONSTANT R10, desc[UR12][R4.64+0x60] ;  /* 0x0000600c040a7981 */ /* 0x000f68000c1e9b00 */
[----:B------:R-:W5:Y:S01]  /*0c70*/  LDG.E.64.CONSTANT R26, desc[UR12][R4.64+0x68] ;  /* 0x0000680c041a7981 */ /* 0x000f62000c1e9b00 */
[----:B------:R-:W-:Y:S02]  /*0c80*/  DMUL R8, R8, R18 ;  /* 0x0000001208087228 */ /* 0x000fe40000000000 */
[----:B--2---:R-:W-:-:S08]  /*0c90*/  DADD R18, -R20, 1 ;  /* 0x3ff0000014127429 */ /* 0x004fd00000000100 */
[C---:B------:R-:W-:Y:S02]  /*0ca0*/  DMUL R18, R20.reuse, R18 ;  /* 0x0000001214127228 */ /* 0x040fe40000000000 */
[----:B----4-:R-:W-:Y:S01]  /*0cb0*/  DADD R12, R20, -R12 ;  /* 0x00000000140c7229 */ /* 0x010fe2000000080c */
[----:B------:R-:W2:Y:S07]  /*0cc0*/  LDG.E.64.CONSTANT R20, desc[UR12][R6.64+0x60] ;  /* 0x0000600c06147981 */ /* 0x000eae000c1e9b00 */
[----:B------:R-:W-:-:S02]  /*0cd0*/  DMUL R18, R12, R18 ;  /* 0x000000120c127228 */ /* 0x000fc40000000000 */
[----:B------:R-:W-:-:S08]  /*0ce0*/  DADD R12, -R16, 1 ;  /* 0x3ff00000100c7429 */ /* 0x000fd00000000100 */
[C---:B------:R-:W-:Y:S02]  /*0cf0*/  DMUL R12, R16.reuse, R12 ;  /* 0x0000000c100c7228 */ /* 0x040fe40000000000 */
[----:B---3--:R-:W-:Y:S02]  /*0d00*/  DADD R16, R16, -R22 ;  /* 0x0000000010107229 */ /* 0x008fe40000000816 */
[----:B------:R-:W-:-:S08]  /*0d10*/  DADD R22, -R14, 1 ;  /* 0x3ff000000e167429 */ /* 0x000fd00000000100 */
[C---:B------:R-:W-:Y:S02]  /*0d20*/  DMUL R22, R14.reuse, R22 ;  /* 0x000000160e167228 */ /* 0x040fe40000000000 */
[----:B------:R-:W-:Y:S02]  /*0d30*/  DADD R14, R14, -R24 ;  /* 0x000000000e0e7229 */ /* 0x000fe40000000818 */
[----:B------:R-:W-:Y:S01]  /*0d40*/  DMUL R12, R16, R12 ;  /* 0x0000000c100c7228 */ /* 0x000fe20000000000 */
[----:B------:R-:W3:Y:S05]  /*0d50*/  LDG.E.64.CONSTANT R24, desc[UR12][R4.64+0x70] ;  /* 0x0000700c04187981 */ /* 0x000eea000c1e9b00 */
[----:B------:R-:W-:-:S02]  /*0d60*/  DMUL R22, R14, R22 ;  /* 0x000000160e167228 */ /* 0x000fc40000000000 */
[----:B------:R-:W4:Y:S01]  /*0d70*/  LDG.E.64.CONSTANT R14, desc[UR12][R6.64+0x68] ;  /* 0x0000680c060e7981 */ /* 0x000f22000c1e9b00 */
[----:B-----5:R-:W-:-:S08]  /*0d80*/  DADD R16, -R10, 1 ;  /* 0x3ff000000a107429 */ /* 0x020fd00000000100 */
[C---:B------:R-:W-:Y:S02]  /*0d90*/  DMUL R16, R10.reuse, R16 ;  /* 0x000000100a107228 */ /* 0x040fe40000000000 */
[----:B--2---:R-:W-:Y:S01]  /*0da0*/  DADD R20, R10, -R20 ;  /* 0x000000000a147229 */ /* 0x004fe20000000814 */
[----:B------:R-:W2:Y:S07]  /*0db0*/  LDG.E.64.CONSTANT R10, desc[UR12][R6.64+0x70] ;  /* 0x0000700c060a7981 */ /* 0x000eae000c1e9b00 */
[----:B------:R-:W-:-:S02]  /*0dc0*/  DMUL R16, R20, R16 ;  /* 0x0000001014107228 */ /* 0x000fc40000000000 */
[----:B------:R-:W-:-:S08]  /*0dd0*/  DADD R20, -R26, 1 ;  /* 0x3ff000001a147429 */ /* 0x000fd00000000100 */
[C---:B------:R-:W-:Y:S02]  /*0de0*/  DMUL R20, R26.reuse, R20 ;  /* 0x000000141a147228 */ /* 0x040fe40000000000 */
[----:B----4-:R-:W-:Y:S01]  /*0df0*/  DADD R14, R26, -R14 ;  /* 0x000000001a0e7229 */ /* 0x010fe2000000080e */
[----:B------:R-:W4:Y:S07]  /*0e00*/  LDG.E.64.CONSTANT R26, desc[UR12][R4.64+0x78] ;  /* 0x0000780c041a7981 */ /* 0x000f2e000c1e9b00 */
[----:B------:R-:W-:-:S02]  /*0e10*/  DMUL R20, R14, R20 ;  /* 0x000000140e147228 */ /* 0x000fc40000000000 */
[----:B---3--:R-:W-:-:S08]  /*0e20*/  DADD R14, -R24, 1 ;  /* 0x3ff00000180e7429 */ /* 0x008fd00000000100 */
[C---:B------:R-:W-:Y:S01]  /*0e30*/  DMUL R14, R24.reuse, R14 ;  /* 0x0000000e180e7228 */ /* 0x040fe20000000000 */
[----:B------:R0:W-:Y:S01]  /*0e40*/  STG.E.64 desc[UR12][R2.64+0x40], R8 ;  /* 0x0000400802007986 */ /* 0x0001e2000c101b0c */
[----:B--2---:R-:W-:-:S03]  /*0e50*/  DADD R24, R24, -R10 ;  /* 0x0000000018187229 */ /* 0x004fc6000000080a */
[----:B------:R-:W2:Y:S05]  /*0e60*/  LDG.E.64.CONSTANT R10, desc[UR12][R6.64+0x78] ;  /* 0x0000780c060a7981 */ /* 0x000eaa000c1e9b00 */
[----:B------:R-:W-:Y:S02]  /*0e70*/  DMUL R14, R24, R14 ;  /* 0x0000000e180e7228 */ /* 0x000fe40000000000 */
[----:B----4-:R-:W-:-:S08]  /*0e80*/  DADD R24, -R26, 1 ;  /* 0x3ff000001a187429 */ /* 0x010fd00000000100 */
[C---:B0-----:R-:W-:Y:S02]  /*0e90*/  DMUL R8, R26.reuse, R24 ;  /* 0x000000181a087228 */ /* 0x041fe40000000000 */
[----:B------:R-:W3:Y:S04]  /*0ea0*/  LDG.E.64.CONSTANT R24, desc[UR12][R4.64+0x80] ;  /* 0x0000800c04187981 */ /* 0x000ee8000c1e9b00 */
[----:B------:R0:W-:Y:S01]  /*0eb0*/  STG.E.64 desc[UR12][R2.64+0x48], R18 ;  /* 0x0000481202007986 */ /* 0x0001e2000c101b0c */
[----:B--2---:R-:W-:-:S03]  /*0ec0*/  DADD R26, R26, -R10 ;  /* 0x000000001a1a7229 */ /* 0x004fc6000000080a */
[----:B------:R-:W2:Y:S05]  /*0ed0*/  LDG.E.64.CONSTANT R10, desc[UR12][R6.64+0x80] ;  /* 0x0000800c060a7981 */ /* 0x000eaa000c1e9b00 */
[----:B------:R-:W-:Y:S02]  /*0ee0*/  DMUL R8, R26, R8 ;  /* 0x000000081a087228 */ /* 0x000fe40000000000 */
[----:B---3--:R-:W-:-:S08]  /*0ef0*/  DADD R26, -R24, 1 ;  /* 0x3ff00000181a7429 */ /* 0x008fd00000000100 */
        /* <DEDUP_REMOVED lines=71> */
[----:B------:R-:W3:Y:S01]  /*1370*/  LDG.E.64.CONSTANT R26, desc[UR12][R4.64+0xd8] ;  /* 0x0000d80c041a7981 */ /* 0x000ee2000c1e9b00 */
[----:B--2---:R-:W-:-:S03]  /*1380*/  DADD R24, R24, -R10 ;  /* 0x0000000018187229 */ /* 0x004fc6000000080a */
[----:B------:R-:W2:Y:S05]  /*1390*/  LDG.E.64.CONSTANT R10, desc[UR12][R6.64+0xd8] ;  /* 0x0000d80c060a7981 */ /* 0x000eaa000c1e9b00 */
[----:B------:R-:W-:Y:S01]  /*13a0*/  DMUL R16, R24, R16 ;  /* 0x0000001018107228 */ /* 0x000fe20000000000 */
[----:B------:R0:W-:Y:S01]  /*13b0*/  STG.E.64 desc[UR12][R2.64+0xa0], R20 ;  /* 0x0000a01402007986 */ /* 0x0001e2000c101b0c */
        /* <DEDUP_REMOVED lines=95> */
[----:B------:R-:W2:Y:S04]  /*19b0*/  LDG.E.64.CONSTANT R10, desc[UR12][R6.64+0x148] ;  /* 0x0001480c060a7981 */ /* 0x000ea8000c1e9b00 */
[----:B------:R0:W-:Y:S04]  /*19c0*/  STG.E.64 desc[UR12][R2.64+0x110], R20 ;  /* 0x0001101402007986 */ /* 0x0001e8000c101b0c */
[----:B0-----:R-:W4:Y:S01]  /*19d0*/  LDG.E.64.CONSTANT R20, desc[UR12][R4.64+0x150] ;  /* 0x0001500c04147981 */ /* 0x001f22000c1e9b00 */
[----:B------:R-:W-:Y:S02]  /*19e0*/  DMUL R16, R24, R16 ;  /* 0x0000001018107228 */ /* 0x000fe40000000000 */
[----:B---3--:R-:W-:-:S08]  /*19f0*/  DADD R24, -R26, 1 ;  /* 0x3ff000001a187429 */ /* 0x008fd00000000100 */
[C---:B------:R-:W-:Y:S02]  /*1a00*/  DMUL R24, R26.reuse, R24 ;  /* 0x000000181a187228 */ /* 0x040fe40000000000 */
[----:B--2---:R-:W-:Y:S01]  /*1a10*/  DADD R26, R26, -R10 ;  /* 0x000000001a1a7229 */ /* 0x004fe2000000080a */
[----:B------:R-:W2:Y:S07]  /*1a20*/  LDG.E.64.CONSTANT R10, desc[UR12][R6.64+0x150] ;  /* 0x0001500c060a7981 */ /* 0x000eae000c1e9b00 */
[----:B------:R-:W-:Y:S01]  /*1a30*/  DMUL R24, R26, R24 ;  /* 0x000000181a187228 */ /* 0x000fe20000000000 */
[----:B------:R0:W-:Y:S01]  /*1a40*/  STG.E.64 desc[UR12][R2.64+0x118], R14 ;  /* 0x0001180e02007986 */ /* 0x0001e2000c101b0c */
        /* <DEDUP_REMOVED lines=48> */
[----:B------:R0:W-:Y:S04]  /*1d50*/  STG.E.64 desc[UR12][R2.64+0x150], R14 ;  /* 0x0001500e02007986 */ /* 0x0001e8000c101b0c */
[----:B0-----:R-:W4:Y:S01]  /*1d60*/  LDG.E.64.CONSTANT R14, desc[UR12][R6.64+0x190] ;  /* 0x0001900c060e7981 */ /* 0x001f22000c1e9b00 */
[----:B---3--:R-:W-:-:S08]  /*1d70*/  DADD R20, -R26, 1 ;  /* 0x3ff000001a147429 */ /* 0x008fd00000000100 */
[C---:B------:R-:W-:Y:S02]  /*1d80*/  DMUL R20, R26.reuse, R20 ;  /* 0x000000141a147228 */ /* 0x040fe40000000000 */
[----:B--2---:R-:W-:Y:S01]  /*1d90*/  DADD R26, R26, -R10 ;  /* 0x000000001a1a7229 */ /* 0x004fe2000000080a */
[----:B------:R-:W2:Y:S07]  /*1da0*/  LDG.E.64.CONSTANT R10, desc[UR12][R4.64+0x190] ;  /* 0x0001900c040a7981 */ /* 0x000eae000c1e9b00 */
[----:B------:R-:W-:Y:S01]  /*1db0*/  DMUL R20, R26, R20 ;  /* 0x000000141a147228 */ /* 0x000fe20000000000 */
[----:B------:R0:W-:Y:S01]  /*1dc0*/  STG.E.64 desc[UR12][R2.64+0x158], R8 ;  /* 0x0001580802007986 */ /* 0x0001e2000c101b0c */
[----:B--2---:R-:W-:-:S08]  /*1dd0*/  DADD R26, -R10, 1 ;  /* 0x3ff000000a1a7429 */ /* 0x004fd00000000100 */
[C---:B0-----:R-:W-:Y:S02]  /*1de0*/  DMUL R8, R10.reuse, R26 ;  /* 0x0000001a0a087228 */ /* 0x041fe40000000000 */
[----:B------:R-:W2:Y:S01]  /*1df0*/  LDG.E.64.CONSTANT R26, desc[UR12][R4.64+0x198] ;  /* 0x0001980c041a7981 */ /* 0x000ea2000c1e9b00 */
[----:B----4-:R-:W-:-:S03]  /*1e00*/  DADD R10, R10, -R14 ;  /* 0x000000000a0a7229 */ /* 0x010fc6000000080e */
[----:B------:R-:W3:Y:S05]  /*1e10*/  LDG.E.64.CONSTANT R14, desc[UR12][R6.64+0x198] ;  /* 0x0001980c060e7981 */ /* 0x000eea000c1e9b00 */
[----:B------:R-:W-:Y:S01]  /*1e20*/  DMUL R8, R10, R8 ;  /* 0x000000080a087228 */ /* 0x000fe20000000000 */
[----:B------:R0:W-:Y:S04]  /*1e30*/  STG.E.64 desc[UR12][R2.64+0x160], R18 ;  /* 0x0001601202007986 */ /* 0x0001e8000c101b0c */
[----:B0-----:R-:W4:Y:S01]  /*1e40*/  LDG.E.64.CONSTANT R18, desc[UR12][R6.64+0x1a0] ;  /* 0x0001a00c06127981 */ /* 0x001f22000c1e9b00 */
[----:B--2---:R-:W-:-:S08]  /*1e50*/  DADD R10, -R26, 1 ;  /* 0x3ff000001a0a7429 */ /* 0x004fd00000000100 */
[C---:B------:R-:W-:Y:S02]  /*1e60*/  DMUL R10, R26.reuse, R10 ;  /* 0x0000000a1a0a7228 */ /* 0x040fe40000000000 */
[----:B---3--:R-:W-:Y:S01]  /*1e70*/  DADD R26, R26, -R14 ;  /* 0x000000001a1a7229 */ /* 0x008fe2000000080e */
        /* <DEDUP_REMOVED lines=33> */
[----:B----4-:R-:W-:Y:S01]  /*2090*/  DADD R22, R22, -R24 ;  /* 0x0000000016167229 */ /* 0x010fe20000000818 */
[----:B------:R-:W2:Y:S04]  /*20a0*/  LDG.E.64.CONSTANT R26, desc[UR12][R6.64+0x1c8] ;  /* 0x0001c80c061a7981 */ /* 0x000ea8000c1e9b00 */
[----:B------:R-:W3:Y:S03]  /*20b0*/  LDG.E.64.CONSTANT R24, desc[UR12][R4.64+0x1c8] ;  /* 0x0001c80c04187981 */ /* 0x000ee6000c1e9b00 */
[----:B------:R-:W-:Y:S01]  /*20c0*/  DMUL R20, R22, R20 ;  /* 0x0000001416147228 */ /* 0x000fe20000000000 */
[----:B------:R0:W-:Y:S04]  /*20d0*/  STG.E.64 desc[UR12][R2.64+0x190], R8 ;  /* 0x0001900802007986 */ /* 0x0001e8000c101b0c */
[----:B0-----:R-:W4:Y:S01]  /*20e0*/  LDG.E.64.CONSTANT R8, desc[UR12][R4.64+0x1d0] ;  /* 0x0001d00c04087981 */ /* 0x001f22000c1e9b00 */
[----:B---3--:R-:W-:-:S02]  /*20f0*/  DADD R22, -R24, 1 ;  /* 0x3ff0000018167429 */ /* 0x008fc40000000100 */
[----:B--2---:R-:W-:-:S06]  /*2100*/  DADD R26, R24, -R26 ;  /* 0x00000000181a7229 */ /* 0x004fcc000000081a */
[----:B------:R-:W-:Y:S01]  /*2110*/  DMUL R22, R24, R22 ;  /* 0x0000001618167228 */ /* 0x000fe20000000000 */
[----:B------:R-:W2:Y:S04]  /*2120*/  LDG.E.64.CONSTANT R24, desc[UR12][R6.64+0x1d0] ;  /* 0x0001d00c06187981 */ /* 0x000ea8000c1e9b00 */
[----:B------:R0:W-:Y:S03]  /*2130*/  STG.E.64 desc[UR12][R2.64+0x198], R10 ;  /* 0x0001980a02007986 */ /* 0x0001e6000c101b0c */
[----:B------:R-:W-:Y:S02]  /*2140*/  DMUL R22, R26, R22 ;  /* 0x000000161a167228 */ /* 0x000fe40000000000 */
[C---:B----4-:R-:W-:Y:S01]  /*2150*/  DADD R26, -R8.reuse, 1 ;  /* 0x3ff00000081a7429 */ /* 0x050fe20000000100 */
[----:B0-----:R-:W3:Y:S07]  /*2160*/  LDG.E.64.CONSTANT R10, desc[UR12][R4.64+0x1d8] ;  /* 0x0001d80c040a7981 */ /* 0x001eee000c1e9b00 */
[----:B------:R-:W-:-:S02]  /*2170*/  DMUL R26, R8, R26 ;  /* 0x0000001a081a7228 */ /* 0x000fc40000000000 */
[----:B--2---:R-:W-:Y:S01]  /*2180*/  DADD R24, R8, -R24 ;  /* 0x0000000008187229 */ /* 0x004fe20000000818 */
[----:B------:R-:W2:Y:S04]  /*2190*/  LDG.E.64.CONSTANT R8, desc[UR12][R6.64+0x1d8] ;  /* 0x0001d80c06087981 */ /* 0x000ea8000c1e9b00 */
[----:B------:R0:W-:Y:S03]  /*21a0*/  STG.E.64 desc[UR12][R2.64+0x1a0], R12 ;  /* 0x0001a00c02007986 */ /* 0x0001e6000c101b0c */
[----:B------:R-:W-:Y:S02]  /*21b0*/  DMUL R24, R24, R26 ;  /* 0x0000001a18187228 */ /* 0x000fe40000000000 */
[C---:B---3--:R-:W-:Y:S01]  /*21c0*/  DADD R26, -R10.reuse, 1 ;  /* 0x3ff000000a1a7429 */ /* 0x048fe20000000100 */
        /* <DEDUP_REMOVED lines=10> */
[----:B------:R-:W2:Y:S07]  /*2270*/  LDG.E.64.CONSTANT R12, desc[UR12][R6.64+0x1e8] ;  /* 0x0001e80c060c7981 */ /* 0x000eae000c1e9b00 */
[----:B------:R-:W-:Y:S02]  /*2280*/  DMUL R10, R10, R26 ;  /* 0x0000001a0a0a7228 */ /* 0x000fe40000000000 */
[----:B---3--:R-:W-:-:S08]  /*2290*/  DADD R26, -R14, 1 ;  /* 0x3ff000000e1a7429 */ /* 0x008fd00000000100 */
[C---:B------:R-:W-:Y:S01]  /*22a0*/  DMUL R26, R14.reuse, R26 ;  /* 0x0000001a0e1a7228 */ /* 0x040fe20000000000 */
[----:B------:R0:W-:Y:S04]  /*22b0*/  STG.E.64 desc[UR12][R2.64+0x1b0], R16 ;  /* 0x0001b01002007986 */ /* 0x0001e8000c101b0c */
[----:B0-----:R-:W3:Y:S04]  /*22c0*/  LDG.E.64.CONSTANT R16, desc[UR12][R6.64+0x1f0] ;  /* 0x0001f00c06107981 */ /* 0x001ee8000c1e9b00 */
[----:B------:R-:W4:Y:S01]  /*22d0*/  LDG.E.64.CONSTANT R6, desc[UR12][R6.64+0x1f8] ;  /* 0x0001f80c06067981 */ /* 0x000f22000c1e9b00 */
[----:B--2---:R-:W-:-:S03]  /*22e0*/  DADD R14, R14, -R12 ;  /* 0x000000000e0e7229 */ /* 0x004fc6000000080c */
[----:B------:R-:W2:Y:S05]  /*22f0*/  LDG.E.64.CONSTANT R12, desc[UR12][R4.64+0x1f0] ;  /* 0x0001f00c040c7981 */ /* 0x000eaa000c1e9b00 */
[----:B------:R-:W-:Y:S02]  /*2300*/  DMUL R26, R14, R26 ;  /* 0x0000001a0e1a7228 */ /* 0x000fe40000000000 */
[----:B------:R-:W5:Y:S04]  /*2310*/  LDG.E.64.CONSTANT R14, desc[UR12][R4.64+0x1f8] ;  /* 0x0001f80c040e7981 */ /* 0x000f68000c1e9b00 */
[----:B------:R2:W-:Y:S01]  /*2320*/  STG.E.64 desc[UR12][R2.64+0x1b8], R18 ;  /* 0x0001b81202007986 */ /* 0x0005e2000c101b0c */
[----:B------:R-:W-:-:S03]  /*2330*/  VIADD R29, R28, 0x47 ;  /* 0x000000471c1d7836 */ /* 0x000fc60000000000 */
[----:B------:R0:W-:Y:S04]  /*2340*/  STG.E.64 desc[UR12][R2.64+0x1c0], R20 ;  /* 0x0001c01402007986 */ /* 0x0001e8000c101b0c */
[----:B------:R0:W-:Y:S04]  /*2350*/  STG.E.64 desc[UR12][R2.64+0x1c8], R22 ;  /* 0x0001c81602007986 */ /* 0x0001e8000c101b0c */
[----:B------:R0:W-:Y:S04]  /*2360*/  STG.E.64 desc[UR12][R2.64+0x1d0], R24 ;  /* 0x0001d01802007986 */ /* 0x0001e8000c101b0c */
[----:B------:R0:W-:Y:S04]  /*2370*/  STG.E.64 desc[UR12][R2.64+0x1d8], R8 ;  /* 0x0001d80802007986 */ /* 0x0001e8000c101b0c */
[----:B------:R0:W-:Y:S04]  /*2380*/  STG.E.64 desc[UR12][R2.64+0x1e0], R10 ;  /* 0x0001e00a02007986 */ /* 0x0001e8000c101b0c */
[----:B------:R0:W-:Y:S01]  /*2390*/  STG.E.64 desc[UR12][R2.64+0x1e8], R26 ;  /* 0x0001e81a02007986 */ /* 0x0001e2000c101b0c */
[----:B------:R-:W-:-:S02]  /*23a0*/  ISETP.GE.AND P0, PT, R29, R0, PT ;  /* 0x000000001d00720c */ /* 0x000fc40003f06270 */
[----:B------:R-:W-:Y:S01]  /*23b0*/  IADD3 R28, PT, PT, R28, 0x40, RZ ;  /* 0x000000401c1c7810 */ /* 0x000fe20007ffe0ff */
[C---:B--2---:R-:W-:Y:S02]  /*23c0*/  DADD R18, -R12.reuse, 1 ;  /* 0x3ff000000c127429 */ /* 0x044fe40000000100 */
[----:B---3--:R-:W-:-:S06]  /*23d0*/  DADD R16, R12, -R16 ;  /* 0x000000000c107229 */ /* 0x008fcc0000000810 */
[----:B------:R-:W-:Y:S02]  /*23e0*/  DMUL R12, R12, R18 ;  /* 0x000000120c0c7228 */ /* 0x000fe40000000000 */
[C---:B-----5:R-:W-:Y:S02]  /*23f0*/  DADD R18, -R14.reuse, 1 ;  /* 0x3ff000000e127429 */ /* 0x060fe40000000100 */
[----:B----4-:R-:W-:-:S06]  /*2400*/  DADD R6, R14, -R6 ;  /* 0x000000000e067229 */ /* 0x010fcc0000000806 */
[----:B------:R-:W-:Y:S02]  /*2410*/  DMUL R14, R14, R18 ;  /* 0x000000120e0e7228 */ /* 0x000fe40000000000 */
[----:B------:R-:W-:-:S06]  /*2420*/  DMUL R12, R16, R12 ;  /* 0x0000000c100c7228 */ /* 0x000fcc0000000000 */
[----:B------:R-:W-:Y:S01]  /*2430*/  DMUL R14, R6, R14 ;  /* 0x0000000e060e7228 */ /* 0x000fe20000000000 */
[----:B------:R0:W-:Y:S06]  /*2440*/  STG.E.64 desc[UR12][R2.64+0x1f0], R12 ;  /* 0x0001f00c02007986 */ /* 0x0001ec000c101b0c */
[----:B------:R0:W-:Y:S01]  /*2450*/  STG.E.64 desc[UR12][R2.64+0x1f8], R14 ;  /* 0x0001f80e02007986 */ /* 0x0001e2000c101b0c */
[----:B------:R-:W-:Y:S05]  /*2460*/  @!P0 BRA `(.L_x_6) ;  /* 0xffffffe000cc8947 */ /* 0x000fea000383ffff */
.L_x_1:
[----:B------:R-:W-:Y:S05]  /*2470*/  BSYNC.RECONVERGENT B0 ;  /* 0x0000000000007941 */ /* 0x000fea0003800200 */
.L_x_0:
[----:B0-----:R-:W-:Y:S01]  /*2480*/  VIADD R25, R28, 0x3 ;  /* 0x000000031c197836 */ /* 0x001fe20000000000 */
[----:B------:R-:W-:Y:S04]  /*2490*/  BSSY.RECONVERGENT B0, `(.L_x_7) ;  /* 0x00000b8000007945 */ /* 0x000fe80003800200 */
[----:B------:R-:W-:-:S13]  /*24a0*/  ISETP.GE.AND P0, PT, R25, R0, PT ;  /* 0x000000001900720c */ /* 0x000fda0003f06270 */
[----:B------:R-:W-:Y:S05]  /*24b0*/  @P0 BRA `(.L_x_8) ;  /* 0x0000000800d40947 */ /* 0x000fea0003800000 */
[----:B------:R-:W-:Y:S01]  /*24c0*/  VIADDMNMX R3, R28, 0x7, R0, !PT ;  /* 0x000000071c037846 */ /* 0x000fe20007800100 */
[----:B------:R-:W-:Y:S03]  /*24d0*/  BSSY.RECONVERGENT B1, `(.L_x_9) ;  /* 0x0000034000017945 */ /* 0x000fe60003800200 */
[----:B------:R-:W-:-:S04]  /*24e0*/  IADD3 R2, PT, PT, R3, -0x4, -R28 ;  /* 0xfffffffc03027810 */ /* 0x000fc80007ffe81c */
[----:B------:R-:W-:-:S04]  /*24f0*/  LOP3.LUT R3, R2, 0xc, RZ, 0xc0, !PT ;  /* 0x0000000c02037812 */ /* 0x000fc800078ec0ff */
[----:B------:R-:W-:-:S13]  /*2500*/  ISETP.NE.AND P0, PT, R3, 0xc, PT ;  /* 0x0000000c0300780c */ /* 0x000fda0003f05270 */
[----:B------:R-:W-:Y:S05]  /*2510*/  @!P0 BRA `(.L_x_10) ;  /* 0x0000000000bc8947 */ /* 0x000fea0003800000 */
[----:B-1----:R-:W-:Y:S01]  /*2520*/  LEA.HI R4, R2, 0x1, RZ, 0x1e ;  /* 0x0000000102047811 */ /* 0x002fe200078ff0ff */
[----:B------:R-:W-:Y:S01]  /*2530*/  BSSY.RECONVERGENT B2, `(.L_x_11) ;  /* 0x000002c000027945 */ /* 0x000fe20003800200 */
[----:B------:R-:W-:Y:S01]  /*2540*/  MOV R3, R28 ;  /* 0x0000001c00037202 */ /* 0x000fe20000000f00 */
[----:B------:R-:W-:Y:S01]  /*2550*/  IMAD.MOV.U32 R5, RZ, RZ, RZ ;  /* 0x000000ffff057224 */ /* 0x000fe200078e00ff */
[----:B------:R-:W-:-:S07]  /*2560*/  LOP3.LUT R4, R4, 0x3, RZ, 0xc0, !PT ;  /* 0x0000000304047812 */ /* 0x000fce00078ec0ff */
.L_x_12:
[----:B0-----:R-:W0:Y:S08]  /*2570*/  LDC.64 R26, c[0x0][0x380] ;  /* 0x0000e000ff1a7b82 */ /* 0x001e300000000a00 */
        /* <DEDUP_REMOVED lines=8> */
[----:B------:R-:W5:Y:S04]  /*2600*/  LDG.E.64.CONSTANT R14, desc[UR12][R28.64+0x10] ;  /* 0x0000100c1c0e7981 */ /* 0x000f68000c1e9b00 */
[----:B------:R-:W5:Y:S04]  /*2610*/  LDG.E.64.CONSTANT R20, desc[UR12][R26.64+0x18] ;  /* 0x0000180c1a147981 */ /* 0x000f68000c1e9b00 */
[----:B------:R0:W5:Y:S01]  /*2620*/  LDG.E.64.CONSTANT R24, desc[UR12][R28.64+0x18] ;  /* 0x0000180c1c187981 */ /* 0x000162000c1e9b00 */
[----:B------:R-:W-:-:S04]  /*2630*/  IADD3 R5, PT, PT, R5, 0x1, RZ ;  /* 0x0000000105057810 */ /* 0x000fc80007ffe0ff */
[----:B------:R-:W-:Y:S01]  /*2640*/  ISETP.NE.AND P0, PT, R5, R4, PT ;  /* 0x000000040500720c */ /* 0x000fe20003f05270 */
[----:B0-----:R-:W-:Y:S01]  /*2650*/  VIADD R28, R3, 0x4 ;  /* 0x00000004031c7836 */ /* 0x001fe20000000000 */
[----:B--2---:R-:W-:Y:S02]  /*2660*/  DADD R8, -R12, 1 ;  /* 0x3ff000000c087429 */ /* 0x004fe40000000100 */
[----:B---3--:R-:W-:Y:S02]  /*2670*/  DADD R6, -R10, 1 ;  /* 0x3ff000000a067429 */ /* 0x008fe40000000100 */
[----:B----4-:R-:W-:-:S04]  /*2680*/  DADD R18, R12, -R18 ;  /* 0x000000000c127229 */ /* 0x010fc80000000812 */
[----:B------:R-:W-:Y:S02]  /*2690*/  DMUL R8, R12, R8 ;  /* 0x000000080c087228 */ /* 0x000fe40000000000 */
[----:B-----5:R-:W-:Y:S02]  /*26a0*/  DADD R12, -R22, 1 ;  /* 0x3ff00000160c7429 */ /* 0x020fe40000000100 */
[C---:B------:R-:W-:Y:S02]  /*26b0*/  DMUL R6, R10.reuse, R6 ;  /* 0x000000060a067228 */ /* 0x040fe40000000000 */
[----:B------:R-:W-:Y:S01]  /*26c0*/  DADD R16, R10, -R16 ;  /* 0x000000000a107229 */ /* 0x000fe20000000810 */
[----:B------:R-:W0:Y:S01]  /*26d0*/  LDC.64 R10, c[0x0][0x390] ;  /* 0x0000e400ff0a7b82 */ /* 0x000e220000000a00 */
[C---:B------:R-:W-:Y:S02]  /*26e0*/  DADD R14, R22.reuse, -R14 ;  /* 0x00000000160e7229 */ /* 0x040fe4000000080e */
[----:B------:R-:W-:-:S02]  /*26f0*/  DMUL R12, R22, R12 ;  /* 0x0000000c160c7228 */ /* 0x000fc40000000000 */
[C---:B------:R-:W-:Y:S02]  /*2700*/  DADD R22, -R20.reuse, 1 ;  /* 0x3ff0000014167429 */ /* 0x040fe40000000100 */
[----:B------:R-:W-:-:S06]  /*2710*/  DADD R24, R20, -R24 ;  /* 0x0000000014187229 */ /* 0x000fcc0000000818 */
[----:B------:R-:W-:Y:S02]  /*2720*/  DMUL R22, R20, R22 ;  /* 0x0000001614167228 */ /* 0x000fe40000000000 */
[----:B------:R-:W-:Y:S02]  /*2730*/  DMUL R8, R18, R8 ;  /* 0x0000000812087228 */ /* 0x000fe40000000000 */
[----:B------:R-:W-:Y:S02]  /*2740*/  DMUL R6, R16, R6 ;  /* 0x0000000610067228 */ /* 0x000fe40000000000 */
[----:B------:R-:W-:Y:S02]  /*2750*/  DMUL R12, R14, R12 ;  /* 0x0000000c0e0c7228 */ /* 0x000fe40000000000 */
[----:B------:R-:W-:Y:S01]  /*2760*/  DMUL R22, R24, R22 ;  /* 0x0000001618167228 */ /* 0x000fe20000000000 */
[----:B0-----:R-:W-:-:S05]  /*2770*/  IMAD.WIDE R10, R3, 0x8, R10 ;  /* 0x00000008030a7825 */ /* 0x001fca00078e020a */
[----:B------:R0:W-:Y:S04]  /*2780*/  STG.E.64 desc[UR12][R10.64], R8 ;  /* 0x000000080a007986 */ /* 0x0001e8000c101b0c */
[----:B------:R0:W-:Y:S04]  /*2790*/  STG.E.64 desc[UR12][R10.64+0x8], R6 ;  /* 0x000008060a007986 */ /* 0x0001e8000c101b0c */
[----:B------:R0:W-:Y:S04]  /*27a0*/  STG.E.64 desc[UR12][R10.64+0x10], R12 ;  /* 0x0000100c0a007986 */ /* 0x0001e8000c101b0c */
[----:B------:R0:W-:Y:S01]  /*27b0*/  STG.E.64 desc[UR12][R10.64+0x18], R22 ;  /* 0x000018160a007986 */ /* 0x0001e2000c101b0c */
[----:B------:R-:W-:Y:S01]  /*27c0*/  MOV R25, R3 ;  /* 0x0000000300197202 */ /* 0x000fe20000000f00 */
[----:B------:R-:W-:Y:S01]  /*27d0*/  IMAD.MOV.U32 R3, RZ, RZ, R28 ;  /* 0x000000ffff037224 */ /* 0x000fe200078e001c */
[----:B------:R-:W-:Y:S06]  /*27e0*/  @P0 BRA `(.L_x_12) ;  /* 0xfffffffc00600947 */ /* 0x000fec000383ffff */
[----:B------:R-:W-:Y:S05]  /*27f0*/  BSYNC.RECONVERGENT B2 ;  /* 0x0000000000027941 */ /* 0x000fea0003800200 */
.L_x_11:
[----:B------:R-:W-:-:S07]  /*2800*/  IADD3 R25, PT, PT, R25, 0x7, RZ ;  /* 0x0000000719197810 */ /* 0x000fce0007ffe0ff */
.L_x_10:
[----:B------:R-:W-:Y:S05]  /*2810*/  BSYNC.RECONVERGENT B1 ;  /* 0x0000000000017941 */ /* 0x000fea0003800200 */
.L_x_9:
[----:B------:R-:W-:-:S13]  /*2820*/  ISETP.GE.U32.AND P0, PT, R2, 0xc, PT ;  /* 0x0000000c0200780c */ /* 0x000fda0003f06070 */
[----:B------:R-:W-:Y:S05]  /*2830*/  @!P0 BRA `(.L_x_8) ;  /* 0x0000000400f48947 */ /* 0x000fea0003800000 */
.L_x_13:
[----:B------:R-:W2:Y:S08]  /*2840*/  LDC.64 R16, c[0x0][0x380] ;  /* 0x0000e000ff107b82 */ /* 0x000eb00000000a00 */
[----:B------:R-:W3:Y:S01]  /*2850*/  LDC.64 R26, c[0x0][0x388] ;  /* 0x0000e200ff1a7b82 */ /* 0x000ee20000000a00 */
[----:B--2---:R-:W-:-:S05]  /*2860*/  IMAD.WIDE R2, R28, 0x8, R16 ;  /* 0x000000081c027825 */ /* 0x004fca00078e0210 */
[----:B01----:R-:W2:Y:S01]  /*2870*/  LDG.E.64.CONSTANT R12, desc[UR12][R2.64] ;  /* 0x0000000c020c7981 */ /* 0x003ea2000c1e9b00 */
[----:B---3--:R-:W-:-:S03]  /*2880*/  IMAD.WIDE R4, R28, 0x8, R26 ;  /* 0x000000081c047825 */ /* 0x008fc600078e021a */
[----:B------:R-:W3:Y:S04]  /*2890*/  LDG.E.64.CONSTANT R8, desc[UR12][R2.64+0x8] ;  /* 0x0000080c02087981 */ /* 0x000ee8000c1e9b00 */
[----:B------:R-:W4:Y:S01]  /*28a0*/  LDG.E.64.CONSTANT R10, desc[UR12][R4.64] ;  /* 0x0000000c040a7981 */ /* 0x000f22000c1e9b00 */
[----:B------:R-:W-:-:S03]  /*28b0*/  IMAD.WIDE R16, R25, 0x8, R16 ;  /* 0x0000000819107825 */ /* 0x000fc600078e0210 */
[----:B------:R-:W5:Y:S01]  /*28c0*/  LDG.E.64.CONSTANT R18, desc[UR12][R4.64+0x8] ;  /* 0x0000080c04127981 */ /* 0x000f62000c1e9b00 */
[----:B------:R-:W-:-:S03]  /*28d0*/  IMAD.WIDE R26, R25, 0x8, R26 ;  /* 0x00000008191a7825 */ /* 0x000fc600078e021a */
[----:B------:R-:W5:Y:S04]  /*28e0*/  LDG.E.64.CONSTANT R16, desc[UR12][R16.64] ;  /* 0x0000000c10107981 */ /* 0x000f68000c1e9b00 */
[----:B------:R-:W5:Y:S04]  /*28f0*/  LDG.E.64.CONSTANT R26, desc[UR12][R26.64] ;  /* 0x0000000c1a1a7981 */ /* 0x000f68000c1e9b00 */
[----:B------:R-:W5:Y:S04]  /*2900*/  LDG.E.64.CONSTANT R14, desc[UR12][R2.64+0x10] ;  /* 0x0000100c020e7981 */ /* 0x000f68000c1e9b00 */
[----:B------:R-:W5:Y:S04]  /*2910*/  LDG.E.64.CONSTANT R6, desc[UR12][R4.64+0x10] ;  /* 0x0000100c04067981 */ /* 0x000f68000c1e9b00 */
[----:B------:R-:W5:Y:S01]  /*2920*/  LDG.E.64.CONSTANT R20, desc[UR12][R2.64+0x20] ;  /* 0x0000200c02147981 */ /* 0x000f62000c1e9b00 */
[----:B--2---:R-:W-:-:S08]  /*2930*/  DADD R22, -R12, 1 ;  /* 0x3ff000000c167429 */ /* 0x004fd00000000100 */
[C---:B------:R-:W-:Y:S02]  /*2940*/  DMUL R22, R12.reuse, R22 ;  /* 0x000000160c167228 */ /* 0x040fe40000000000 */
[----:B----4-:R-:W-:Y:S02]  /*2950*/  DADD R12, R12, -R10 ;  /* 0x000000000c0c7229 */ /* 0x010fe4000000080a */
[----:B---3--:R-:W-:-:S08]  /*2960*/  DADD R10, -R8, 1 ;  /* 0x3ff00000080a7429 */ /* 0x008fd00000000100 */
[C---:B------:R-:W-:Y:S02]  /*2970*/  DMUL R10, R8.reuse, R10 ;  /* 0x0000000a080a7228 */ /* 0x040fe40000000000 */
[----:B-----5:R-:W-:Y:S02]  /*2980*/  DADD R8, R8, -R18 ;  /* 0x0000000008087229 */ /* 0x020fe40000000812 */
[C---:B------:R-:W-:Y:S02]  /*2990*/  DADD R18, -R16.reuse, 1 ;  /* 0x3ff0000010127429 */ /* 0x040fe40000000100 */
[----:B------:R-:W-:-:S06]  /*29a0*/  DADD R26, R16, -R26 ;  /* 0x00000000101a7229 */ /* 0x000fcc000000081a */
[----:B------:R-:W-:Y:S02]  /*29b0*/  DMUL R18, R16, R18 ;  /* 0x0000001210127228 */ /* 0x000fe40000000000 */
[----:B------:R-:W-:Y:S01]  /*29c0*/  DMUL R10, R8, R10 ;  /* 0x0000000a080a7228 */ /* 0x000fe20000000000 */
[----:B------:R-:W2:Y:S04]  /*29d0*/  LDG.E.64.CONSTANT R16, desc[UR12][R4.64+0x28] ;  /* 0x0000280c04107981 */ /* 0x000ea8000c1e9b00 */
[----:B------:R-:W3:Y:S01]  /*29e0*/  LDG.E.64.CONSTANT R8, desc[UR12][R2.64+0x28] ;  /* 0x0000280c02087981 */ /* 0x000ee2000c1e9b00 */
[----:B------:R-:W-:-:S03]  /*29f0*/  DMUL R26, R26, R18 ;  /* 0x000000121a1a7228 */ /* 0x000fc60000000000 */
[----:B------:R-:W4:Y:S01]  /*2a00*/  LDG.E.64.CONSTANT R18, desc[UR12][R4.64+0x20] ;  /* 0x0000200c04127981 */ /* 0x000f22000c1e9b00 */
[----:B------:R-:W-:Y:S02]  /*2a10*/  DMUL R22, R12, R22 ;  /* 0x000000160c167228 */ /* 0x000fe40000000000 */
[C---:B------:R-:W-:Y:S02]  /*2a20*/  DADD R12, -R14.reuse, 1 ;  /* 0x3ff000000e0c7429 */ /* 0x040fe40000000100 */
[----:B------:R-:W-:-:S06]  /*2a30*/  DADD R6, R14, -R6 ;  /* 0x000000000e067229 */ /* 0x000fcc0000000806 */
[----:B------:R-:W-:Y:S01]  /*2a40*/  DMUL R12, R14, R12 ;  /* 0x0000000c0e0c7228 */ /* 0x000fe20000000000 */
[----:B------:R-:W0:Y:S07]  /*2a50*/  LDC.64 R14, c[0x0][0x390] ;  /* 0x0000e400ff0e7b82 */ /* 0x000e2e0000000a00 */
[----:B------:R-:W-:Y:S01]  /*2a60*/  DMUL R12, R6, R12 ;  /* 0x0000000c060c7228 */ /* 0x000fe20000000000 */
[----:B0-----:R-:W-:-:S05]  /*2a70*/  IMAD.WIDE R6, R28, 0x8, R14 ;  /* 0x000000081c067825 */ /* 0x001fca00078e020e */
[----:B------:R0:W-:Y:S04]  /*2a80*/  STG.E.64 desc[UR12][R6.64], R22 ;  /* 0x0000001606007986 */ /* 0x0001e8000c101b0c */
[----:B------:R1:W-:Y:S01]  /*2a90*/  STG.E.64 desc[UR12][R6.64+0x8], R10 ;  /* 0x0000080a06007986 */ /* 0x0003e2000c101b0c */
[----:B0-----:R-:W-:-:S03]  /*2aa0*/  IMAD.WIDE R22, R25, 0x8, R14 ;  /* 0x0000000819167825 */ /* 0x001fc600078e020e */
[----:B------:R-:W5:Y:S01]  /*2ab0*/  LDG.E.64.CONSTANT R14, desc[UR12][R2.64+0x30] ;  /* 0x0000300c020e7981 */ /* 0x000f62000c1e9b00 */
[----:B------:R-:W-:-:S03]  /*2ac0*/  DADD R24, -R20, 1 ;  /* 0x3ff0000014187429 */ /* 0x000fc60000000100 */
[----:B------:R0:W-:Y:S04]  /*2ad0*/  STG.E.64 desc[UR12][R6.64+0x10], R12 ;  /* 0x0000100c06007986 */ /* 0x0001e8000c101b0c */
[----:B-1----:R-:W5:Y:S01]  /*2ae0*/  LDG.E.64.CONSTANT R10, desc[UR12][R4.64+0x30] ;  /* 0x0000300c040a7981 */ /* 0x002f62000c1e9b00 */
[----:B------:R-:W-:-:S03]  /*2af0*/  DMUL R24, R20, R24 ;  /* 0x0000001814187228 */ /* 0x000fc60000000000 */
[----:B0-----:R-:W5:Y:S04]  /*2b00*/  LDG.E.64.CONSTANT R12, desc[UR12][R2.64+0x38] ;  /* 0x0000380c020c7981 */ /* 0x001f68000c1e9b00 */
[----:B------:R0:W-:Y:S04]  /*2b10*/  STG.E.64 desc[UR12][R22.64], R26 ;  /* 0x0000001a16007986 */ /* 0x0001e8000c101b0c */
[----:B0-----:R-:W5:Y:S04]  /*2b20*/  LDG.E.64.CONSTANT R22, desc[UR12][R4.64+0x38] ;  /* 0x0000380c04167981 */ /* 0x001f68000c1e9b00 */
[----:B------:R-:W5:Y:S01]  /*2b30*/  LDG.E.64.CONSTANT R26, desc[UR12][R2.64+0x48] ;  /* 0x0000480c021a7981 */ /* 0x000f62000c1e9b00 */
[----:B----4-:R-:W-:-:S02]  /*2b40*/  DADD R18, R20, -R18 ;  /* 0x0000000014127229 */ /* 0x010fc40000000812 */
[----:B---3--:R-:W-:-:S06]  /*2b50*/  DADD R20, -R8, 1 ;  /* 0x3ff0000008147429 */ /* 0x008fcc0000000100 */
[----:B------:R-:W-:Y:S02]  /*2b60*/  DMUL R24, R18, R24 ;  /* 0x0000001812187228 */ /* 0x000fe40000000000 */
[----:B------:R-:W3:Y:S01]  /*2b70*/  LDG.E.64.CONSTANT R18, desc[UR12][R2.64+0x40] ;  /* 0x0000400c02127981 */ /* 0x000ee2000c1e9b00 */
[C---:B------:R-:W-:Y:S02]  /*2b80*/  DMUL R20, R8.reuse, R20 ;  /* 0x0000001408147228 */ /* 0x040fe40000000000 */
[----:B--2---:R-:W-:Y:S01]  /*2b90*/  DADD R8, R8, -R16 ;  /* 0x0000000008087229 */ /* 0x004fe20000000810 */
[----:B------:R-:W2:Y:S07]  /*2ba0*/  LDG.E.64.CONSTANT R16, desc[UR12][R4.64+0x40] ;  /* 0x0000400c04107981 */ /* 0x000eae000c1e9b00 */
[----:B------:R-:W-:-:S02]  /*2bb0*/  DMUL R20, R8, R20 ;  /* 0x0000001408147228 */ /* 0x000fc40000000000 */
[----:B-----5:R-:W-:-:S08]  /*2bc0*/  DADD R8, -R14, 1 ;  /* 0x3ff000000e087429 */ /* 0x020fd00000000100 */
[C---:B------:R-:W-:Y:S02]  /*2bd0*/  DMUL R8, R14.reuse, R8 ;  /* 0x000000080e087228 */ /* 0x040fe40000000000 */
[----:B------:R-:W-:Y:S02]  /*2be0*/  DADD R14, R14, -R10 ;  /* 0x000000000e0e7229 */ /* 0x000fe4000000080a */
[----:B------:R-:W-:-:S08]  /*2bf0*/  DADD R10, -R12, 1 ;  /* 0x3ff000000c0a7429 */ /* 0x000fd00000000100 */
[----:B------:R-:W-:Y:S02]  /*2c00*/  DMUL R10, R12, R10 ;  /* 0x0000000a0c0a7228 */ /* 0x000fe40000000000 */
[----:B------:R-:W-:Y:S01]  /*2c10*/  DMUL R8, R14, R8 ;  /* 0x000000080e087228 */ /* 0x000fe20000000000 */
[----:B------:R-:W4:Y:S01]  /*2c20*/  LDG.E.64.CONSTANT R14, desc[UR12][R4.64+0x48] ;  /* 0x0000480c040e7981 */ /* 0x000f22000c1e9b00 */
[----:B------:R-:W-:-:S03]  /*2c30*/  DADD R12, R12, -R22 ;  /* 0x000000000c0c7229 */ /* 0x000fc60000000816 */
[----:B------:R-:W5:Y:S05]  /*2c40*/  LDG.E.64.CONSTANT R22, desc[UR12][R4.64+0x50] ;  /* 0x0000500c04167981 */ /* 0x000f6a000c1e9b00 */
[----:B------:R-:W-:Y:S02]  /*2c50*/  DMUL R10, R12, R10 ;  /* 0x0000000a0c0a7228 */ /* 0x000fe40000000000 */
[C---:B---3--:R-:W-:Y:S02]  /*2c60*/  DADD R12, -R18.reuse, 1 ;  /* 0x3ff00000120c7429 */ /* 0x048fe40000000100 */
[----:B--2---:R-:W-:-:S06]  /*2c70*/  DADD R16, R18, -R16 ;  /* 0x0000000012107229 */ /* 0x004fcc0000000810 */
[----:B------:R-:W-:Y:S01]  /*2c80*/  DMUL R12, R18, R12 ;  /* 0x0000000c120c7228 */ /* 0x000fe20000000000 */
[----:B------:R-:W2:Y:S07]  /*2c90*/  LDG.E.64.CONSTANT R18, desc[UR12][R2.64+0x50] ;  /* 0x0000500c02127981 */ /* 0x000eae000c1e9b00 */
[----:B------:R-:W-:Y:S02]  /*2ca0*/  DMUL R12, R16, R12 ;  /* 0x0000000c100c7228 */ /* 0x000fe40000000000 */
[----:B------:R-:W-:-:S08]  /*2cb0*/  DADD R16, -R26, 1 ;  /* 0x3ff000001a107429 */ /* 0x000fd00000000100 */
[C---:B------:R-:W-:Y:S02]  /*2cc0*/  DMUL R16, R26.reuse, R16 ;  /* 0x000000101a107228 */ /* 0x040fe40000000000 */
[----:B----4-:R-:W-:Y:S01]  /*2cd0*/  DADD R14, R26, -R14 ;  /* 0x000000001a0e7229 */ /* 0x010fe2000000080e */
[----:B------:R-:W3:Y:S07]  /*2ce0*/  LDG.E.64.CONSTANT R26, desc[UR12][R2.64+0x58] ;  /* 0x0000580c021a7981 */ /* 0x000eee000c1e9b00 */
[----:B------:R-:W-:-:S02]  /*2cf0*/  DMUL R14, R14, R16 ;  /* 0x000000100e0e7228 */ /* 0x000fc40000000000 */
[----:B--2---:R-:W-:-:S08]  /*2d00*/  DADD R16, -R18, 1 ;  /* 0x3ff0000012107429 */ /* 0x004fd00000000100 */
[C---:B------:R-:W-:Y:S02]  /*2d10*/  DMUL R16, R18.reuse, R16 ;  /* 0x0000001012107228 */ /* 0x040fe40000000000 */
[----:B-----5:R-:W-:Y:S01]  /*2d20*/  DADD R18, R18, -R22 ;  /* 0x0000000012127229 */ /* 0x020fe20000000816 */
[----:B------:R-:W2:Y:S07]  /*2d30*/  LDG.E.64.CONSTANT R22, desc[UR12][R4.64+0x58] ;  /* 0x0000580c04167981 */ /* 0x000eae000c1e9b00 */
        /* <DEDUP_REMOVED lines=11> */
[----:B----4-:R-:W-:Y:S01]  /*2df0*/  DADD R22, R22, -R24 ;  /* 0x0000000016167229 */ /* 0x010fe20000000818 */
[----:B------:R-:W2:Y:S04]  /*2e00*/  LDG.E.64.CONSTANT R26, desc[UR12][R4.64+0x68] ;  /* 0x0000680c041a7981 */ /* 0x000ea8000c1e9b00 */
[----:B------:R-:W3:Y:S04]  /*2e10*/  LDG.E.64.CONSTANT R24, desc[UR12][R2.64+0x68] ;  /* 0x0000680c02187981 */ /* 0x000ee8000c1e9b00 */
[----:B------:R3:W-:Y:S01]  /*2e20*/  STG.E.64 desc[UR12][R6.64+0x30], R8 ;  /* 0x0000300806007986 */ /* 0x0007e2000c101b0c */
[----:B------:R-:W-:-:S03]  /*2e30*/  DMUL R22, R22, R20 ;  /* 0x0000001416167228 */ /* 0x000fc60000000000 */
[----:B------:R-:W4:Y:S01]  /*2e40*/  LDG.E.64.CONSTANT R20, desc[UR12][R2.64+0x70] ;  /* 0x0000700c02147981 */ /* 0x000f22000c1e9b00 */
[C---:B---3--:R-:W-:Y:S02]  /*2e50*/  DADD R8, -R24.reuse, 1 ;  /* 0x3ff0000018087429 */ /* 0x048fe40000000100 */
[----:B--2---:R-:W-:-:S06]  /*2e60*/  DADD R26, R24, -R26 ;  /* 0x00000000181a7229 */ /* 0x004fcc000000081a */
[----:B------:R-:W-:Y:S01]  /*2e70*/  DMUL R8, R24, R8 ;  /* 0x0000000818087228 */ /* 0x000fe20000000000 */
[----:B------:R-:W2:Y:S07]  /*2e80*/  LDG.E.64.CONSTANT R24, desc[UR12][R2.64+0x78] ;  /* 0x0000780c02187981 */ /* 0x000eae000c1e9b00 */
[----:B------:R-:W-:Y:S02]  /*2e90*/  DMUL R26, R26, R8 ;  /* 0x000000081a1a7228 */ /* 0x000fe40000000000 */
[----:B------:R-:W3:Y:S04]  /*2ea0*/  LDG.E.64.CONSTANT R8, desc[UR12][R4.64+0x70] ;  /* 0x0000700c04087981 */ /* 0x000ee8000c1e9b00 */
[----:B------:R-:W5:Y:S04]  /*2eb0*/  LDG.E.64.CONSTANT R4, desc[UR12][R4.64+0x78] ;  /* 0x0000780c04047981 */ /* 0x000f68000c1e9b00 */
[----:B------:R4:W-:Y:S02]  /*2ec0*/  STG.E.64 desc[UR12][R6.64+0x38], R10 ;  /* 0x0000380a06007986 */ /* 0x0009e4000c101b0c */
[----:B----4-:R-:W-:-:S02]  /*2ed0*/  DADD R10, -R20, 1 ;  /* 0x3ff00000140a7429 */ /* 0x010fc40000000100 */
[----:B------:R4:W-:Y:S04]  /*2ee0*/  STG.E.64 desc[UR12][R6.64+0x40], R12 ;  /* 0x0000400c06007986 */ /* 0x0009e8000c101b0c */
[----:B------:R4:W-:Y:S04]  /*2ef0*/  STG.E.64 desc[UR12][R6.64+0x48], R14 ;  /* 0x0000480e06007986 */ /* 0x0009e8000c101b0c */
[----:B------:R4:W-:Y:S04]  /*2f00*/  STG.E.64 desc[UR12][R6.64+0x50], R16 ;  /* 0x0000501006007986 */ /* 0x0009e8000c101b0c */
[----:B------:R4:W-:Y:S04]  /*2f10*/  STG.E.64 desc[UR12][R6.64+0x58], R18 ;  /* 0x0000581206007986 */ /* 0x0009e8000c101b0c */
[----:B------:R4:W-:Y:S04]  /*2f20*/  STG.E.64 desc[UR12][R6.64+0x60], R22 ;  /* 0x0000601606007986 */ /* 0x0009e8000c101b0c */
[----:B------:R4:W-:Y:S01]  /*2f30*/  STG.E.64 desc[UR12][R6.64+0x68], R26 ;  /* 0x0000681a06007986 */ /* 0x0009e2000c101b0c */
[----:B---3--:R-:W-:-:S02]  /*2f40*/  DADD R8, R20, -R8 ;  /* 0x0000000014087229 */ /* 0x008fc40000000808 */
[----:B------:R-:W-:Y:S02]  /*2f50*/  DMUL R20, R20, R10 ;  /* 0x0000000a14147228 */ /* 0x000fe40000000000 */
[C---:B--2---:R-:W-:Y:S02]  /*2f60*/  DADD R10, -R24.reuse, 1 ;  /* 0x3ff00000180a7429 */ /* 0x044fe40000000100 */
[----:B-----5:R-:W-:-:S06]  /*2f70*/  DADD R4, R24, -R4 ;  /* 0x0000000018047229 */ /* 0x020fcc0000000804 */
[----:B------:R-:W-:Y:S02]  /*2f80*/  DMUL R24, R24, R10 ;  /* 0x0000000a18187228 */ /* 0x000fe40000000000 */
[----:B------:R-:W-:-:S06]  /*2f90*/  DMUL R8, R8, R20 ;  /* 0x0000001408087228 */ /* 0x000fcc0000000000 */
[----:B------:R-:W-:Y:S01]  /*2fa0*/  DMUL R2, R4, R24 ;  /* 0x0000001804027228 */ /* 0x000fe20000000000 */
[----:B------:R4:W-:Y:S01]  /*2fb0*/  STG.E.64 desc[UR12][R6.64+0x70], R8 ;  /* 0x0000700806007986 */ /* 0x0009e2000c101b0c */
[----:B------:R-:W-:-:S05]  /*2fc0*/  VIADD R25, R28, 0x13 ;  /* 0x000000131c197836 */ /* 0x000fca0000000000 */
[----:B------:R4:W-:Y:S01]  /*2fd0*/  STG.E.64 desc[UR12][R6.64+0x78], R2 ;  /* 0x0000780206007986 */ /* 0x0009e2000c101b0c */
[----:B------:R-:W-:Y:S02]  /*2fe0*/  ISETP.GE.AND P0, PT, R25, R0, PT ;  /* 0x000000001900720c */ /* 0x000fe40003f06270 */
[----:B------:R-:W-:-:S11]  /*2ff0*/  IADD3 R28, PT, PT, R28, 0x10, RZ ;  /* 0x000000101c1c7810 */ /* 0x000fd60007ffe0ff */
[----:B----4-:R-:W-:Y:S05]  /*3000*/  @!P0 BRA `(.L_x_13) ;  /* 0xfffffff8000c8947 */ /* 0x010fea000383ffff */
.L_x_8:
[----:B------:R-:W-:Y:S05]  /*3010*/  BSYNC.RECONVERGENT B0 ;  /* 0x0000000000007941 */ /* 0x000fea0003800200 */
.L_x_7:
[----:B------:R-:W-:-:S13]  /*3020*/  ISETP.GE.AND P0, PT, R28, R0, PT ;  /* 0x000000001c00720c */ /* 0x000fda0003f06270 */
[----:B------:R-:W-:Y:S05]  /*3030*/  @P0 EXIT ;  /* 0x000000000000094d */ /* 0x000fea0003800000 */
[C-C-:B------:R-:W-:Y:S01]  /*3040*/  IMAD.IADD R2, R0.reuse, 0x1, -R28.reuse ;  /* 0x0000000100027824 */ /* 0x140fe200078e0a1c */
[----:B------:R-:W-:Y:S01]  /*3050*/  IADD3 R3, PT, PT, -R0, R28, RZ ;  /* 0x0000001c00037210 */ /* 0x000fe20007ffe1ff */
[----:B------:R-:W-:Y:S01]  /*3060*/  BSSY.RECONVERGENT B0, `(.L_x_14) ;  /* 0x0000018000007945 */ /* 0x000fe20003800200 */
[----:B-1----:R-:W-:Y:S02]  /*3070*/  IMAD.MOV.U32 R19, RZ, RZ, R28 ;  /* 0x000000ffff137224 */ /* 0x002fe400078e001c */
[----:B------:R-:W-:Y:S02]  /*3080*/  LOP3.LUT P0, R16, R2, 0x3, RZ, 0xc0, !PT ;  /* 0x0000000302107812 */ /* 0x000fe4000780c0ff */
[----:B------:R-:W-:-:S11]  /*3090*/  ISETP.GT.U32.AND P1, PT, R3, -0x4, PT ;  /* 0xfffffffc0300780c */ /* 0x000fd60003f24070 */
[----:B------:R-:W-:Y:S05]  /*30a0*/  @!P0 BRA `(.L_x_15) ;  /* 0x00000000004c8947 */ /* 0x000fea0003800000 */
[----:B------:R-:W1:Y:S01]  /*30b0*/  LDC.64 R2, c[0x0][0x390] ;  /* 0x0000e400ff027b82 */ /* 0x000e620000000a00 */
[----:B------:R-:W-:Y:S02]  /*30c0*/  IADD3 R16, PT, PT, -R16, RZ, RZ ;  /* 0x000000ff10107210 */ /* 0x000fe40007ffe1ff */
[----:B------:R-:W-:-:S05]  /*30d0*/  MOV R19, R28 ;  /* 0x0000001c00137202 */ /* 0x000fca0000000f00 */
[----:B------:R-:W2:Y:S08]  /*30e0*/  LDC.64 R4, c[0x0][0x380] ;  /* 0x0000e000ff047b82 */ /* 0x000eb00000000a00 */
[----:B0-----:R-:W0:Y:S02]  /*30f0*/  LDC.64 R6, c[0x0][0x388] ;  /* 0x0000e200ff067b82 */ /* 0x001e240000000a00 */
.L_x_16:
[----:B--2---:R-:W-:-:S04]  /*3100*/  IMAD.WIDE R12, R19, 0x8, R4 ;  /* 0x00000008130c7825 */ /* 0x004fc800078e0204 */
[----:B0-----:R-:W-:Y:S02]  /*3110*/  IMAD.WIDE R10, R19, 0x8, R6 ;  /* 0x00000008130a7825 */ /* 0x001fe400078e0206 */
[----:B------:R-:W2:Y:S04]  /*3120*/  LDG.E.64.CONSTANT R12, desc[UR12][R12.64] ;  /* 0x0000000c0c0c7981 */ /* 0x000ea8000c1e9b00 */
[----:B---3--:R-:W3:Y:S01]  /*3130*/  LDG.E.64.CONSTANT R10, desc[UR12][R10.64] ;  /* 0x0000000c0a0a7981 */ /* 0x008ee2000c1e9b00 */
[----:B------:R-:W-:-:S05]  /*3140*/  VIADD R16, R16, 0x1 ;  /* 0x0000000110107836 */ /* 0x000fca0000000000 */
[----:B------:R-:W-:Y:S01]  /*3150*/  ISETP.NE.AND P0, PT, R16, RZ, PT ;  /* 0x000000ff1000720c */ /* 0x000fe20003f05270 */
[C---:B--2---:R-:W-:Y:S02]  /*3160*/  DADD R14, -R12.reuse, 1 ;  /* 0x3ff000000c0e7429 */ /* 0x044fe40000000100 */
[----:B---3--:R-:W-:-:S06]  /*3170*/  DADD R8, R12, -R10 ;  /* 0x000000000c087229 */ /* 0x008fcc000000080a */
[----:B------:R-:W-:-:S08]  /*3180*/  DMUL R14, R12, R14 ;  /* 0x0000000e0c0e7228 */ /* 0x000fd00000000000 */
[----:B------:R-:W-:Y:S01]  /*3190*/  DMUL R14, R8, R14 ;  /* 0x0000000e080e7228 */ /* 0x000fe20000000000 */
[C---:B-1----:R-:W-:Y:S01]  /*31a0*/  IMAD.WIDE R8, R19.reuse, 0x8, R2 ;  /* 0x0000000813087825 */ /* 0x042fe200078e0202 */
[----:B------:R-:W-:-:S05]  /*31b0*/  IADD3 R19, PT, PT, R19, 0x1, RZ ;  /* 0x0000000113137810 */ /* 0x000fca0007ffe0ff */
[----:B------:R3:W-:Y:S01]  /*31c0*/  STG.E.64 desc[UR12][R8.64], R14 ;  /* 0x0000000e08007986 */ /* 0x0007e2000c101b0c */
[----:B------:R-:W-:Y:S05]  /*31d0*/  @P0 BRA `(.L_x_16) ;  /* 0xfffffffc00c80947 */ /* 0x000fea000383ffff */
.L_x_15:
[----:B------:R-:W-:Y:S05]  /*31e0*/  BSYNC.RECONVERGENT B0 ;  /* 0x0000000000007941 */ /* 0x000fea0003800200 */
.L_x_14:
[----:B------:R-:W-:Y:S05]  /*31f0*/  @P1 EXIT ;  /* 0x000000000000194d */ /* 0x000fea0003800000 */
[----:B------:R-:W1:Y:S01]  /*3200*/  LDCU.128 UR4, c[0x0][0x380] ;  /* 0x00007000ff0477ac */ /* 0x000e620008000c00 */
[----:B------:R-:W2:Y:S01]  /*3210*/  LDCU.64 UR10, c[0x0][0x390] ;  /* 0x00007200ff0a77ac */ /* 0x000ea20008000a00 */
[----:B-1----:R-:W-:Y:S02]  /*3220*/  UIADD3 UR8, UP0, UPT, UR4, 0x10, URZ ;  /* 0x0000001004087890 */ /* 0x002fe4000ff1e0ff */
[----:B------:R-:W-:Y:S02]  /*3230*/  UIADD3 UR6, UP1, UPT, UR6, 0x10, URZ ;  /* 0x0000001006067890 */ /* 0x000fe4000ff3e0ff */
[----:B--2---:R-:W-:Y:S02]  /*3240*/  UIADD3 UR4, UP2, UPT, UR10, 0x10, URZ ;  /* 0x000000100a047890 */ /* 0x004fe4000ff5e0ff */
[----:B------:R-:W-:Y:S02]  /*3250*/  UIADD3.X UR9, UPT, UPT, URZ, UR5, URZ, UP0, !UPT ;  /* 0x00000005ff097290 */ /* 0x000fe400087fe4ff */
[----:B------:R-:W-:-:S02]  /*3260*/  UIADD3.X UR7, UPT, UPT, URZ, UR7, URZ, UP1, !UPT ;  /* 0x00000007ff077290 */ /* 0x000fc40008ffe4ff */
[----:B------:R-:W-:-:S12]  /*3270*/  UIADD3.X UR5, UPT, UPT, URZ, UR11, URZ, UP2, !UPT ;  /* 0x0000000bff057290 */ /* 0x000fd800097fe4ff */
.L_x_17:
[----:B------:R-:W-:Y:S01]  /*3280*/  MOV R26, UR8 ;  /* 0x00000008001a7c02 */ /* 0x000fe20008000f00 */
[----:B------:R-:W-:Y:S01]  /*3290*/  IMAD.U32 R27, RZ, RZ, UR9 ;  /* 0x00000009ff1b7e24 */ /* 0x000fe2000f8e00ff */
[----:B------:R-:W-:Y:S02]  /*32a0*/  MOV R28, UR6 ;  /* 0x00000006001c7c02 */ /* 0x000fe40008000f00 */
[----:B------:R-:W-:Y:S01]  /*32b0*/  MOV R29, UR7 ;  /* 0x00000007001d7c02 */ /* 0x000fe20008000f00 */
[----:B------:R-:W-:-:S05]  /*32c0*/  IMAD.WIDE R26, R19, 0x8, R26 ;  /* 0x00000008131a7825 */ /* 0x000fca00078e021a */
[----:B0--3--:R-:W2:Y:S01]  /*32d0*/  LDG.E.64.CONSTANT R8, desc[UR12][R26.64+-0x10] ;  /* 0xfffff00c1a087981 */ /* 0x009ea2000c1e9b00 */
[----:B------:R-:W-:-:S03]  /*32e0*/  IMAD.WIDE R28, R19, 0x8, R28 ;  /* 0x00000008131c7825 */ /* 0x000fc600078e021c */
[----:B------:R-:W3:Y:S04]  /*32f0*/  LDG.E.64.CONSTANT R20, desc[UR12][R26.64+-0x8] ;  /* 0xfffff80c1a147981 */ /* 0x000ee8000c1e9b00 */
[----:B------:R-:W4:Y:S04]  /*3300*/  LDG.E.64.CONSTANT R14, desc[UR12][R28.64+-0x10] ;  /* 0xfffff00c1c0e7981 */ /* 0x000f28000c1e9b00 */
[----:B------:R-:W5:Y:S04]  /*3310*/  LDG.E.64.CONSTANT R12, desc[UR12][R26.64] ;  /* 0x0000000c1a0c7981 */ /* 0x000f68000c1e9b00 */
[----:B------:R-:W5:Y:S04]  /*3320*/  LDG.E.64.CONSTANT R10, desc[UR12][R26.64+0x8] ;  /* 0x0000080c1a0a7981 */ /* 0x000f68000c1e9b00 */
[----:B------:R-:W5:Y:S04]  /*3330*/  LDG.E.64.CONSTANT R22, desc[UR12][R28.64+-0x8] ;  /* 0xfffff80c1c167981 */ /* 0x000f68000c1e9b00 */
[----:B------:R-:W5:Y:S04]  /*3340*/  LDG.E.64.CONSTANT R6, desc[UR12][R28.64] ;  /* 0x0000000c1c067981 */ /* 0x000f68000c1e9b00 */
[----:B------:R-:W5:Y:S01]  /*3350*/  LDG.E.64.CONSTANT R2, desc[UR12][R28.64+0x8] ;  /* 0x0000080c1c027981 */ /* 0x000f62000c1e9b00 */
[----:B--2---:R-:W-:-:S02]  /*3360*/  DADD R4, -R8, 1 ;  /* 0x3ff0000008047429 */ /* 0x004fc40000000100 */
[----:B---3--:R-:W-:-:S06]  /*3370*/  DADD R16, -R20, 1 ;  /* 0x3ff0000014107429 */ /* 0x008fcc0000000100 */
[C---:B------:R-:W-:Y:S02]  /*3380*/  DMUL R4, R8.reuse, R4 ;  /* 0x0000000408047228 */ /* 0x040fe40000000000 */
[----:B----4-:R-:W-:Y:S02]  /*3390*/  DADD R8, R8, -R14 ;  /* 0x0000000008087229 */ /* 0x010fe4000000080e */
[----:B-----5:R-:W-:Y:S02]  /*33a0*/  DADD R24, -R12, 1 ;  /* 0x3ff000000c187429 */ /* 0x020fe40000000100 */
[----:B------:R-:W-:Y:S02]  /*33b0*/  DADD R14, -R10, 1 ;  /* 0x3ff000000a0e7429 */ /* 0x000fe40000000100 */
[C---:B------:R-:W-:Y:S02]  /*33c0*/  DMUL R16, R20.reuse, R16 ;  /* 0x0000001014107228 */ /* 0x040fe40000000000 */
[----:B------:R-:W-:-:S02]  /*33d0*/  DADD R20, R20, -R22 ;  /* 0x0000000014147229 */ /* 0x000fc40000000816 */
[C---:B------:R-:W-:Y:S02]  /*33e0*/  DMUL R22, R12.reuse, R24 ;  /* 0x000000180c167228 */ /* 0x040fe40000000000 */
[----:B------:R-:W-:Y:S02]  /*33f0*/  DADD R6, R12, -R6 ;  /* 0x000000000c067229 */ /* 0x000fe40000000806 */
[C---:B------:R-:W-:Y:S02]  /*3400*/  DMUL R14, R10.reuse, R14 ;  /* 0x0000000e0a0e7228 */ /* 0x040fe40000000000 */
[----:B------:R-:W-:Y:S01]  /*3410*/  DADD R2, R10, -R2 ;  /* 0x000000000a027229 */ /* 0x000fe20000000802 */
[----:B------:R-:W-:Y:S01]  /*3420*/  MOV R11, UR5 ;  /* 0x00000005000b7c02 */ /* 0x000fe20008000f00 */
[----:B------:R-:W-:Y:S01]  /*3430*/  IMAD.U32 R10, RZ, RZ, UR4 ;  /* 0x00000004ff0a7e24 */ /* 0x000fe2000f8e00ff */
[----:B------:R-:W-:Y:S02]  /*3440*/  DMUL R8, R8, R4 ;  /* 0x0000000408087228 */ /* 0x000fe40000000000 */
[----:B------:R-:W-:-:S02]  /*3450*/  DMUL R16, R20, R16 ;  /* 0x0000001014107228 */ /* 0x000fc40000000000 */
[----:B------:R-:W-:Y:S02]  /*3460*/  DMUL R6, R6, R22 ;  /* 0x0000001606067228 */ /* 0x000fe40000000000 */
[----:B------:R-:W-:Y:S01]  /*3470*/  DMUL R2, R2, R14 ;  /* 0x0000000e02027228 */ /* 0x000fe20000000000 */
[C---:B------:R-:W-:Y:S01]  /*3480*/  IMAD.WIDE R4, R19.reuse, 0x8, R10 ;  /* 0x0000000813047825 */ /* 0x040fe200078e020a */
[----:B------:R-:W-:-:S04]  /*3490*/  IADD3 R19, PT, PT, R19, 0x4, RZ ;  /* 0x0000000413137810 */ /* 0x000fc80007ffe0ff */
[----:B------:R1:W-:Y:S04]  /*34a0*/  STG.E.64 desc[UR12][R4.64+-0x10], R8 ;  /* 0xfffff00804007986 */ /* 0x0003e8000c101b0c */
[----:B------:R1:W-:Y:S04]  /*34b0*/  STG.E.64 desc[UR12][R4.64+-0x8], R16 ;  /* 0xfffff81004007986 */ /* 0x0003e8000c101b0c */
[----:B------:R1:W-:Y:S04]  /*34c0*/  STG.E.64 desc[UR12][R4.64], R6 ;  /* 0x0000000604007986 */ /* 0x0003e8000c101b0c */
[----:B------:R1:W-:Y:S01]  /*34d0*/  STG.E.64 desc[UR12][R4.64+0x8], R2 ;  /* 0x0000080204007986 */ /* 0x0003e2000c101b0c */
[----:B------:R-:W-:-:S13]  /*34e0*/  ISETP.GE.AND P0, PT, R19, R0, PT ;  /* 0x000000001300720c */ /* 0x000fda0003f06270 */
[----:B-1----:R-:W-:Y:S05]  /*34f0*/  @!P0 BRA `(.L_x_17) ;  /* 0xfffffffc00608947 */ /* 0x002fea000383ffff */
[----:B------:R-:W-:Y:S05]  /*3500*/  EXIT ;  /* 0x000000000000794d */ /* 0x000fea0003800000 */
.L_x_18:
[----:B------:R-:W-:-:S00]  /*3510*/  BRA `(.L_x_18) ;  /* 0xfffffffc00fc7947 */ /* 0x000fc0000383ffff */
[----:B------:R-:W-:-:S00]  /*3520*/  NOP ;  /* 0x0000000000007918 */ /* 0x000fc00000000000 */
        /* <DEDUP_REMOVED lines=13> */
.L_x_25:


//--------------------- .text._Z39calculate_output_delta_kernel_optimizedPKdS0_Pdii --------------------------
	.section	.text._Z39calculate_output_delta_kernel_optimizedPKdS0_Pdii,"ax",@progbits
	.align	128
        .global         _Z39calculate_output_delta_kernel_optimizedPKdS0_Pdii
        .type           _Z39calculate_output_delta_kernel_optimizedPKdS0_Pdii,@function
        .size           _Z39calculate_output_delta_kernel_optimizedPKdS0_Pdii,(.L_x_26 - _Z39calculate_output_delta_kernel_optimizedPKdS0_Pdii)
        .other          _Z39calculate_output_delta_kernel_optimizedPKdS0_Pdii,@"STO_CUDA_ENTRY STV_DEFAULT"
_Z39calculate_output_delta_kernel_optimizedPKdS0_Pdii:
.text._Z39calculate_output_delta_kernel_optimizedPKdS0_Pdii:
[----:B------:R-:W-:Y:S01]  /*0000*/  LDC R1, c[0x0][0x37c] ;  /* 0x0000df00ff017b82 */ /* 0x000fe20000000800 */
[----:B------:R-:W0:Y:S01]  /*0010*/  S2R R3, SR_TID.X ;  /* 0x0000000000037919 */ /* 0x000e220000002100 */
[----:B------:R-:W1:Y:S06]  /*0020*/  LDCU.64 UR4, c[0x0][0x398] ;  /* 0x00007300ff0477ac */ /* 0x000e6c0008000a00 */
[----:B------:R-:W0:Y:S01]  /*0030*/  S2UR UR8, SR_CTAID.X ;  /* 0x00000000000879c3 */ /* 0x000e220000002500 */
[----:B------:R-:W-:Y:S01]  /*0040*/  BSSY.RECONVERGENT B0, `(.L_x_19) ;  /* 0x0000105000007945 */ /* 0x000fe20003800200 */
[----:B------:R-:W2:Y:S06]  /*0050*/  LDCU.64 UR6, c[0x0][0x358] ;  /* 0x00006b00ff0677ac */ /* 0x000eac0008000a00 */
[----:B------:R-:W0:Y:S01]  /*0060*/  LDC R0, c[0x0][0x360] ;  /* 0x0000d800ff007b82 */ /* 0x000e220000000800 */
[----:B-1----:R-:W-:-:S04]  /*0070*/  UIMAD UR4, UR5, UR4, URZ ;  /* 0x00000004050472a4 */ /* 0x002fc8000f8e02ff */
[----:B------:R-:W-:-:S04]  /*0080*/  USHF.R.S32.HI UR5, URZ, 0x1f, UR4 ;  /* 0x0000001fff057899 */ /* 0x000fc80008011404 */
[----:B------:R-:W-:-:S04]  /*0090*/  ULEA.HI UR5, UR5, UR4, URZ, 0x2 ;  /* 0x0000000405057291 */ /* 0x000fc8000f8f10ff */
[----:B------:R-:W-:Y:S01]  /*00a0*/  ULOP3.LUT UR5, UR5, 0xfffffffc, URZ, 0xc0, !UPT ;  /* 0xfffffffc05057892 */ /* 0x000fe2000f8ec0ff */
[----:B0-----:R-:W-:-:S05]  /*00b0*/  IMAD R2, R0, UR8, R3 ;  /* 0x0000000800027c24 */ /* 0x001fca000f8e0203 */
[----:B------:R-:W-:-:S13]  /*00c0*/  ISETP.GE.AND P0, PT, R2, UR5, PT ;  /* 0x0000000502007c0c */ /* 0x000fda000bf06270 */
[----:B--2---:R-:W-:Y:S05]  /*00d0*/  @P0 BRA `(.L_x_20) ;  /* 0x0000000c00ec0947 */ /* 0x004fea0003800000 */
[----:B------:R-:W0:Y:S01]  /*00e0*/  LDCU UR8, c[0x0][0x370] ;  /* 0x00006e00ff0877ac */ /* 0x000e220008000800 */
[----:B------:R-:W-:Y:S01]  /*00f0*/  MOV R25, R2 ;  /* 0x0000000200197202 */ /* 0x000fe20000000f00 */
[----:B0-----:R-:W-:-:S07]  /*0100*/  IMAD R3, R0, UR8, RZ ;  /* 0x0000000800037c24 */ /* 0x001fce000f8e02ff */
.L_x_21:
[----:B------:R-:W0:Y:S01]  /*0110*/  LDC.64 R8, c[0x0][0x380] ;  /* 0x0000e000ff087b82 */ /* 0x000e220000000a00 */
[----:B------:R-:W-:Y:S02]  /*0120*/  ISETP.GE.AND P0, PT, R25, UR4, PT ;  /* 0x0000000419007c0c */ /* 0x000fe4000bf06270 */
[----:B------:R-:W-:-:S04]  /*0130*/  IADD3 R24, PT, PT, R3, R25, RZ ;  /* 0x0000001903187210 */ /* 0x000fc80007ffe0ff */
[----:B------:R-:W-:Y:S01]  /*0140*/  ISETP.GE.AND P1, PT, R24, UR4, PT ;  /* 0x0000000418007c0c */ /* 0x000fe2000bf26270 */
[----:B------:R-:W1:Y:S01]  /*0150*/  LDC.64 R22, c[0x0][0x388] ;  /* 0x0000e200ff167b82 */ /* 0x000e620000000a00 */
[----:B------:R-:W-:-:S04]  /*0160*/  IADD3 R5, PT, PT, R3, R24, RZ ;  /* 0x0000001803057210 */ /* 0x000fc80007ffe0ff */
[----:B------:R-:W-:-:S03]  /*0170*/  ISETP.GE.AND P2, PT, R5, UR4, PT ;  /* 0x0000000405007c0c */ /* 0x000fc6000bf46270 */
[----:B------:R-:W2:Y:S08]  /*0180*/  LDC.64 R14, c[0x0][0x380] ;  /* 0x0000e000ff0e7b82 */ /* 0x000eb00000000a00 */
[----:B------:R-:W3:Y:S01]  /*0190*/  LDC.64 R20, c[0x0][0x388] ;  /* 0x0000e200ff147b82 */ /* 0x000ee20000000a00 */
[----:B0-----:R-:W-:-:S07]  /*01a0*/  @!P0 IMAD.WIDE R8, R25, 0x8, R8 ;  /* 0x0000000819088825 */ /* 0x001fce00078e0208 */
[----:B------:R-:W0:Y:S01]  /*01b0*/  LDC.64 R12, c[0x0][0x380] ;  /* 0x0000e000ff0c7b82 */ /* 0x000e220000000a00 */
[----:B------:R-:W4:Y:S01]  /*01c0*/  @!P0 LDG.E.64.CONSTANT R8, desc[UR6][R8.64] ;  /* 0x0000000608088981 */ /* 0x000f22000c1e9b00 */
[----:B-1----:R-:W-:-:S06]  /*01d0*/  @!P0 IMAD.WIDE R22, R25, 0x8, R22 ;  /* 0x0000000819168825 */ /* 0x002fcc00078e0216 */
[----:B------:R-:W1:Y:S01]  /*01e0*/  LDC.64 R10, c[0x0][0x388] ;  /* 0x0000e200ff0a7b82 */ /* 0x000e620000000a00 */
[----:B--2---:R-:W-:-:S07]  /*01f0*/  @!P1 IMAD.WIDE R14, R24, 0x8, R14 ;  /* 0x00000008180e9825 */ /* 0x004fce00078e020e */
[----:B------:R-:W2:Y:S01]  /*0200*/  LDC.64 R16, c[0x0][0x380] ;  /* 0x0000e000ff107b82 */ /* 0x000ea20000000a00 */
[----:B------:R-:W-:Y:S01]  /*0210*/  IADD3 R4, PT, PT, R3, R5, RZ ;  /* 0x0000000503047210 */ /* 0x000fe20007ffe0ff */
[----:B------:R-:W5:Y:S03]  /*0220*/  @!P0 LDG.E.64.CONSTANT R22, desc[UR6][R22.64] ;  /* 0x0000000616168981 */ /* 0x000f66000c1e9b00 */
[----:B------:R-:W-:Y:S01]  /*0230*/  ISETP.GE.AND P3, PT, R4, UR4, PT ;  /* 0x0000000404007c0c */ /* 0x000fe2000bf66270 */
[----:B------:R-:W5:Y:S02]  /*0240*/  @!P1 LDG.E.64.CONSTANT R14, desc[UR6][R14.64] ;  /* 0x000000060e0e9981 */ /* 0x000f64000c1e9b00 */
[----:B------:R-:W2:Y:S01]  /*0250*/  LDC.64 R6, c[0x0][0x388] ;  /* 0x0000e200ff067b82 */ /* 0x000ea20000000a00 */
[----:B---3--:R-:W-:-:S04]  /*0260*/  @!P1 IMAD.WIDE R20, R24, 0x8, R20 ;  /* 0x0000000818149825 */ /* 0x008fc800078e0214 */
[C---:B0-----:R-:W-:Y:S02]  /*0270*/  @!P2 IMAD.WIDE R12, R5.reuse, 0x8, R12 ;  /* 0x00000008050ca825 */ /* 0x041fe400078e020c */
[----:B------:R-:W3:Y:S02]  /*0280*/  @!P1 LDG.E.64.CONSTANT R20, desc[UR6][R20.64] ;  /* 0x0000000614149981 */ /* 0x000ee4000c1e9b00 */
[----:B-1----:R-:W-:Y:S02]  /*0290*/  @!P2 IMAD.WIDE R10, R5, 0x8, R10 ;  /* 0x00000008050aa825 */ /* 0x002fe400078e020a */
[----:B------:R-:W3:Y:S04]  /*02a0*/  @!P2 LDG.E.64.CONSTANT R12, desc[UR6][R12.64] ;  /* 0x000000060c0ca981 */ /* 0x000ee8000c1e9b00 */
[----:B------:R-:W3:Y:S01]  /*02b0*/  @!P2 LDG.E.64.CONSTANT R10, desc[UR6][R10.64] ;  /* 0x000000060a0aa981 */ /* 0x000ee2000c1e9b00 */
[----:B--2---:R-:W-:-:S06]  /*02c0*/  @!P3 IMAD.WIDE R16, R4, 0x8, R16 ;  /* 0x000000080410b825 */ /* 0x004fcc00078e0210 */
[----:B------:R-:W2:Y:S01]  /*02d0*/  @!P3 LDG.E.64.CONSTANT R16, desc[UR6][R16.64] ;  /* 0x000000061010b981 */ /* 0x000ea2000c1e9b00 */
[----:B------:R-:W-:-:S06]  /*02e0*/  @!P3 IMAD.WIDE R18, R4, 0x8, R6 ;  /* 0x000000080412b825 */ /* 0x000fcc00078e0206 */
[----:B------:R-:W2:Y:S01]  /*02f0*/  @!P3 LDG.E.64.CONSTANT R18, desc[UR6][R18.64] ;  /* 0x000000061212b981 */ /* 0x000ea2000c1e9b00 */
[----:B----4-:R-:W-:-:S08]  /*0300*/  @!P0 DADD R6, -R8, 1 ;  /* 0x3ff0000008068429 */ /* 0x010fd00000000100 */
[C---:B------:R-:W-:Y:S02]  /*0310*/  @!P0 DMUL R6, R8.reuse, R6 ;  /* 0x0000000608068228 */ /* 0x040fe40000000000 */
[----:B-----5:R-:W-:Y:S02]  /*0320*/  @!P0 DADD R22, R8, -R22 ;  /* 0x0000000008168229 */ /* 0x020fe40000000816 */
[----:B------:R-:W-:-:S08]  /*0330*/  @!P1 DADD R8, -R14, 1 ;  /* 0x3ff000000e089429 */ /* 0x000fd00000000100 */
[C---:B------:R-:W-:Y:S02]  /*0340*/  @!P1 DMUL R8, R14.reuse, R8 ;  /* 0x000000080e089228 */ /* 0x040fe40000000000 */
[----:B---3--:R-:W-:Y:S02]  /*0350*/  @!P1 DADD R20, R14, -R20 ;  /* 0x000000000e149229 */ /* 0x008fe40000000814 */
[C---:B------:R-:W-:Y:S02]  /*0360*/  @!P2 DADD R14, -R12.reuse, 1 ;  /* 0x3ff000000c0ea429 */ /* 0x040fe40000000100 */
[----:B------:R-:W-:-:S06]  /*0370*/  @!P2 DADD R10, R12, -R10 ;  /* 0x000000000c0aa229 */ /* 0x000fcc000000080a */
[----:B------:R-:W-:Y:S02]  /*0380*/  @!P2 DMUL R14, R12, R14 ;  /* 0x0000000e0c0ea228 */ /* 0x000fe40000000000 */
[----:B--2---:R-:W-:Y:S02]  /*0390*/  @!P3 DADD R12, -R16, 1 ;  /* 0x3ff00000100cb429 */ /* 0x004fe40000000100 */
[----:B------:R-:W-:Y:S02]  /*03a0*/  @!P1 DMUL R8, R20, R8 ;  /* 0x0000000814089228 */ /* 0x000fe40000000000 */
[----:B------:R-:W-:Y:S01]  /*03b0*/  @!P0 DMUL R6, R22, R6 ;  /* 0x0000000616068228 */ /* 0x000fe20000000000 */
[----:B------:R-:W0:Y:S01]  /*03c0*/  @!P2 LDC.64 R20, c[0x0][0x390] ;  /* 0x0000e400ff14ab82 */ /* 0x000e220000000a00 */
[----:B------:R-:W-:Y:S02]  /*03d0*/  @!P2 DMUL R10, R10, R14 ;  /* 0x0000000e0a0aa228 */ /* 0x000fe40000000000 */
[----:B------:R-:W-:-:S02]  /*03e0*/  @!P3 DMUL R12, R16, R12 ;  /* 0x0000000c100cb228 */ /* 0x000fc40000000000 */
[----:B------:R-:W-:-:S03]  /*03f0*/  @!P3 DADD R16, R16, -R18 ;  /* 0x000000001010b229 */ /* 0x000fc60000000812 */
[----:B------:R-:W1:Y:S08]  /*0400*/  @!P0 LDC.64 R14, c[0x0][0x390] ;  /* 0x0000e400ff0e8b82 */ /* 0x000e700000000a00 */
[----:B------:R-:W2:Y:S08]  /*0410*/  @!P1 LDC.64 R18, c[0x0][0x390] ;  /* 0x0000e400ff129b82 */ /* 0x000eb00000000a00 */
[----:B------:R-:W3:Y:S01]  /*0420*/  @!P3 LDC.64 R22, c[0x0][0x390] ;  /* 0x0000e400ff16bb82 */ /* 0x000ee20000000a00 */
[----:B------:R-:W-:Y:S01]  /*0430*/  @!P3 DMUL R12, R16, R12 ;  /* 0x0000000c100cb228 */ /* 0x000fe20000000000 */
[----:B0-----:R-:W-:-:S04]  /*0440*/  @!P2 IMAD.WIDE R20, R5, 0x8, R20 ;  /* 0x000000080514a825 */ /* 0x001fc800078e0214 */
[----:B-1----:R-:W-:-:S04]  /*0450*/  @!P0 IMAD.WIDE R14, R25, 0x8, R14 ;  /* 0x00000008190e8825 */ /* 0x002fc800078e020e */
[----:B--2---:R-:W-:Y:S01]  /*0460*/  @!P1 IMAD.WIDE R18, R24, 0x8, R18 ;  /* 0x0000000818129825 */ /* 0x004fe200078e0212 */
[----:B------:R0:W-:Y:S01]  /*0470*/  @!P0 STG.E.64 desc[UR6][R14.64], R6 ;  /* 0x000000060e008986 */ /* 0x0001e2000c101b06 */
[----:B------:R-:W-:-:S03]  /*0480*/  IADD3 R25, PT, PT, R3, R4, RZ ;  /* 0x0000000403197210 */ /* 0x000fc60007ffe0ff */
[----:B------:R0:W-:Y:S01]  /*0490*/  @!P1 STG.E.64 desc[UR6][R18.64], R8 ;  /* 0x0000000812009986 */ /* 0x0001e2000c101b06 */
[----:B---3--:R-:W-:-:S03]  /*04a0*/  @!P3 IMAD.WIDE R22, R4, 0x8, R22 ;  /* 0x000000080416b825 */ /* 0x008fc600078e0216 */
[----:B------:R0:W-:Y:S04]  /*04b0*/  @!P2 STG.E.64 desc[UR6][R20.64], R10 ;  /* 0x0000000a1400a986 */ /* 0x0001e8000c101b06 */
[----:B------:R0:W-:Y:S01]  /*04c0*/  @!P3 STG.E.64 desc[UR6][R22.64], R12 ;  /* 0x0000000c1600b986 */ /* 0x0001e2000c101b06 */
[----:B------:R-:W-:-:S13]  /*04d0*/  ISETP.GE.AND P0, PT, R25, UR5, PT ;  /* 0x0000000519007c0c */ /* 0x000fda000bf06270 */
[----:B0-----:R-:W-:Y:S05]  /*04e0*/  @P0 BRA `(.L_x_20) ;  /* 0x0000000800e80947 */ /* 0x001fea0003800000 */
[----:B------:R-:W0:Y:S01]  /*04f0*/  LDC.64 R8, c[0x0][0x380] ;  /* 0x0000e000ff087b82 */ /* 0x000e220000000a00 */
[----:B------:R-:W-:Y:S02]  /*0500*/  ISETP.GE.AND P0, PT, R25, UR4, PT ;  /* 0x0000000419007c0c */ /* 0x000fe4000bf06270 */
[----:B------:R-:W-:-:S04]  /*0510*/  LEA R24, R3, R24, 0x2 ;  /* 0x0000001803187211 */ /* 0x000fc800078e10ff */
        /* <DEDUP_REMOVED lines=138> */
[----:B------:R-:W5:Y:S01]  /*0dc0*/  @!P0 LDG.E.64.CONSTANT R22, desc[UR6][R22.64] ;  /* 0x0000000616168981 */ /* 0x000f62000c1e9b00 */
[----:B---3--:R-:W-:Y:S02]  /*0dd0*/  @!P1 IMAD.WIDE R16, R24, 0x8, R16 ;  /* 0x0000000818109825 */ /* 0x008fe400078e0210 */
[----:B------:R-:W-:Y:S01]  /*0de0*/  ISETP.GE.AND P3, PT, R4, UR4, PT ;  /* 0x0000000404007c0c */ /* 0x000fe2000bf66270 */
[----:B------:R-:W3:Y:S02]  /*0df0*/  @!P1 LDG.E.64.CONSTANT R12, desc[UR6][R12.64] ;  /* 0x000000060c0c9981 */ /* 0x000ee4000c1e9b00 */
[----:B------:R-:W2:Y:S01]  /*0e00*/  LDC.64 R6, c[0x0][0x388] ;  /* 0x0000e200ff067b82 */ /* 0x000ea20000000a00 */
[C---:B0-----:R-:W-:Y:S01]  /*0e10*/  @!P2 IMAD.WIDE R14, R25.reuse, 0x8, R14 ;  /* 0x00000008190ea825 */ /* 0x041fe200078e020e */
[----:B------:R-:W3:Y:S05]  /*0e20*/  @!P1 LDG.E.64.CONSTANT R16, desc[UR6][R16.64] ;  /* 0x0000000610109981 */ /* 0x000eea000c1e9b00 */
[----:B------:R-:W3:Y:S01]  /*0e30*/  @!P2 LDG.E.64.CONSTANT R14, desc[UR6][R14.64] ;  /* 0x000000060e0ea981 */ /* 0x000ee2000c1e9b00 */
[----:B-1----:R-:W-:-:S06]  /*0e40*/  @!P2 IMAD.WIDE R10, R25, 0x8, R10 ;  /* 0x00000008190aa825 */ /* 0x002fcc00078e020a */
        /* <DEDUP_REMOVED lines=8> */
[C---:B---3--:R-:W-:Y:S02]  /*0ed0*/  @!P1 DADD R8, -R12.reuse, 1 ;  /* 0x3ff000000c089429 */ /* 0x048fe40000000100 */
[----:B------:R-:W-:-:S06]  /*0ee0*/  @!P1 DADD R16, R12, -R16 ;  /* 0x000000000c109229 */ /* 0x000fcc0000000810 */
[----:B------:R-:W-:Y:S02]  /*0ef0*/  @!P1 DMUL R8, R12, R8 ;  /* 0x000000080c089228 */ /* 0x000fe40000000000 */
[C---:B------:R-:W-:Y:S02]  /*0f00*/  @!P2 DADD R12, -R14.reuse, 1 ;  /* 0x3ff000000e0ca429 */ /* 0x040fe40000000100 */
[----:B------:R-:W-:-:S06]  /*0f10*/  @!P2 DADD R10, R14, -R10 ;  /* 0x000000000e0aa229 */ /* 0x000fcc000000080a */
[----:B------:R-:W-:Y:S02]  /*0f20*/  @!P2 DMUL R12, R14, R12 ;  /* 0x0000000c0e0ca228 */ /* 0x000fe40000000000 */
[----:B--2---:R-:W-:-:S06]  /*0f30*/  @!P3 DADD R14, -R18, 1 ;  /* 0x3ff00000120eb429 */ /* 0x004fcc0000000100 */
[----:B------:R-:W-:Y:S02]  /*0f40*/  @!P2 DMUL R10, R10, R12 ;  /* 0x0000000c0a0aa228 */ /* 0x000fe40000000000 */
[----:B------:R-:W-:Y:S01]  /*0f50*/  @!P1 DMUL R8, R16, R8 ;  /* 0x0000000810089228 */ /* 0x000fe20000000000 */
[----:B------:R-:W0:Y:S01]  /*0f60*/  @!P0 LDC.64 R12, c[0x0][0x390] ;  /* 0x0000e400ff0c8b82 */ /* 0x000e220000000a00 */
[----:B------:R-:W-:Y:S02]  /*0f70*/  @!P0 DMUL R6, R22, R6 ;  /* 0x0000000616068228 */ /* 0x000fe40000000000 */
[C---:B------:R-:W-:Y:S02]  /*0f80*/  @!P3 DMUL R14, R18.reuse, R14 ;  /* 0x0000000e120eb228 */ /* 0x040fe40000000000 */
[----:B------:R-:W-:-:S03]  /*0f90*/  @!P3 DADD R18, R18, -R20 ;  /* 0x000000001212b229 */ /* 0x000fc60000000814 */
[----:B------:R-:W1:Y:S08]  /*0fa0*/  @!P1 LDC.64 R16, c[0x0][0x390] ;  /* 0x0000e400ff109b82 */ /* 0x000e700000000a00 */
[----:B------:R-:W2:Y:S08]  /*0fb0*/  @!P2 LDC.64 R20, c[0x0][0x390] ;  /* 0x0000e400ff14ab82 */ /* 0x000eb00000000a00 */
[----:B------:R-:W3:Y:S01]  /*0fc0*/  @!P3 LDC.64 R22, c[0x0][0x390] ;  /* 0x0000e400ff16bb82 */ /* 0x000ee20000000a00 */
[----:B0-----:R-:W-:Y:S01]  /*0fd0*/  @!P0 IMAD.WIDE R12, R5, 0x8, R12 ;  /* 0x00000008050c8825 */ /* 0x001fe200078e020c */
[----:B------:R-:W-:-:S03]  /*0fe0*/  @!P3 DMUL R14, R18, R14 ;  /* 0x0000000e120eb228 */ /* 0x000fc60000000000 */
[----:B-1----:R-:W-:Y:S01]  /*0ff0*/  @!P1 IMAD.WIDE R16, R24, 0x8, R16 ;  /* 0x0000000818109825 */ /* 0x002fe200078e0210 */
[----:B------:R0:W-:Y:S03]  /*1000*/  @!P0 STG.E.64 desc[UR6][R12.64], R6 ;  /* 0x000000060c008986 */ /* 0x0001e6000c101b06 */
[----:B--2---:R-:W-:Y:S01]  /*1010*/  @!P2 IMAD.WIDE R20, R25, 0x8, R20 ;  /* 0x000000081914a825 */ /* 0x004fe200078e0214 */
[----:B------:R0:W-:Y:S01]  /*1020*/  @!P1 STG.E.64 desc[UR6][R16.64], R8 ;  /* 0x0000000810009986 */ /* 0x0001e2000c101b06 */
[----:B------:R-:W-:Y:S02]  /*1030*/  IADD3 R25, PT, PT, R3, R4, RZ ;  /* 0x0000000403197210 */ /* 0x000fe40007ffe0ff */
[----:B---3--:R-:W-:Y:S01]  /*1040*/  @!P3 IMAD.WIDE R22, R4, 0x8, R22 ;  /* 0x000000080416b825 */ /* 0x008fe200078e0216 */
[----:B------:R0:W-:Y:S04]  /*1050*/  @!P2 STG.E.64 desc[UR6][R20.64], R10 ;  /* 0x0000000a1400a986 */ /* 0x0001e8000c101b06 */
[----:B------:R0:W-:Y:S01]  /*1060*/  @!P3 STG.E.64 desc[UR6][R22.64], R14 ;  /* 0x0000000e1600b986 */ /* 0x0001e2000c101b06 */
[----:B------:R-:W-:-:S13]  /*1070*/  ISETP.GE.AND P0, PT, R25, UR5, PT ;  /* 0x0000000519007c0c */ /* 0x000fda000bf06270 */
[----:B0-----:R-:W-:Y:S05]  /*1080*/  @!P0 BRA `(.L_x_21) ;  /* 0xfffffff000208947 */ /* 0x001fea000383ffff */
.L_x_20:
[----:B------:R-:W-:Y:S05]  /*1090*/  BSYNC.RECONVERGENT B0 ;  /* 0x0000000000007941 */ /* 0x000fea0003800200 */
.L_x_19:
[----:B------:R-:W-:-:S04]  /*10a0*/  IADD3 R8, PT, PT, R2, UR5, RZ ;  /* 0x0000000502087c10 */ /* 0x000fc8000fffe0ff */
[----:B------:R-:W-:-:S13]  /*10b0*/  ISETP.GE.AND P0, PT, R8, UR4, PT ;  /* 0x0000000408007c0c */ /* 0x000fda000bf06270 */
[----:B------:R-:W-:Y:S05]  /*10c0*/  @P0 EXIT ;  /* 0x000000000000094d */ /* 0x000fea0003800000 */
[----:B------:R-:W0:Y:S01]  /*10d0*/  LDC.64 R6, c[0x0][0x390] ;  /* 0x0000e400ff067b82 */ /* 0x000e220000000a00 */
[----:B------:R-:W1:Y:S01]  /*10e0*/  LDCU UR5, c[0x0][0x370] ;  /* 0x00006e00ff0577ac */ /* 0x000e620008000800 */
[----:B------:R-:W-:-:S06]  /*10f0*/  MOV R17, R8 ;  /* 0x0000000800117202 */ /* 0x000fcc0000000f00 */
[----:B------:R-:W2:Y:S08]  /*1100*/  LDC.64 R4, c[0x0][0x380] ;  /* 0x0000e000ff047b82 */ /* 0x000eb00000000a00 */
[----:B------:R-:W3:Y:S01]  /*1110*/  LDC.64 R2, c[0x0][0x388] ;  /* 0x0000e200ff027b82 */ /* 0x000ee20000000a00 */
[----:B-1----:R-:W-:-:S07]  /*1120*/  IMAD R0, R0, UR5, RZ ;  /* 0x0000000500007c24 */ /* 0x002fce000f8e02ff */
.L_x_22:
[----:B--2---:R-:W-:-:S04]  /*1130*/  IMAD.WIDE R8, R17, 0x8, R4 ;  /* 0x0000000811087825 */ /* 0x004fc800078e0204 */
[----:B---3--:R-:W-:Y:S02]  /*1140*/  IMAD.WIDE R10, R17, 0x8, R2 ;  /* 0x00000008110a7825 */ /* 0x008fe400078e0202 */
[----:B------:R-:W2:Y:S04]  /*1150*/  LDG.E.64.CONSTANT R8, desc[UR6][R8.64] ;  /* 0x0000000608087981 */ /* 0x000ea8000c1e9b00 */
[----:B------:R-:W3:Y:S01]  /*1160*/  LDG.E.64.CONSTANT R10, desc[UR6][R10.64] ;  /* 0x000000060a0a7981 */ /* 0x000ee2000c1e9b00 */
[C---:B--2---:R-:W-:Y:S02]  /*1170*/  DADD R14, -R8.reuse, 1 ;  /* 0x3ff00000080e7429 */ /* 0x044fe40000000100 */
[----:B---3--:R-:W-:-:S06]  /*1180*/  DADD R12, R8, -R10 ;  /* 0x00000000080c7229 */ /* 0x008fcc000000080a */
[----:B------:R-:W-:-:S08]  /*1190*/  DMUL R14, R8, R14 ;  /* 0x0000000e080e7228 */ /* 0x000fd00000000000 */
[----:B------:R-:W-:Y:S01]  /*11a0*/  DMUL R12, R12, R14 ;  /* 0x0000000e0c0c7228 */ /* 0x000fe20000000000 */
[----:B0-----:R-:W-:Y:S01]  /*11b0*/  IMAD.WIDE R14, R17, 0x8, R6 ;  /* 0x00000008110e7825 */ /* 0x001fe200078e0206 */
[----:B------:R-:W-:-:S05]  /*11c0*/  IADD3 R17, PT, PT, R0, R17, RZ ;  /* 0x0000001100117210 */ /* 0x000fca0007ffe0ff */
[----:B------:R1:W-:Y:S01]  /*11d0*/  STG.E.64 desc[UR6][R14.64], R12 ;  /* 0x0000000c0e007986 */ /* 0x0003e2000c101b06 */
[----:B------:R-:W-:-:S13]  /*11e0*/  ISETP.GE.AND P0, PT, R17, UR4, PT ;  /* 0x0000000411007c0c */ /* 0x000fda000bf06270 */
[----:B-1----:R-:W-:Y:S05]  /*11f0*/  @!P0 BRA `(.L_x_22) ;  /* 0xfffffffc00cc8947 */ /* 0x002fea000383ffff */
[----:B------:R-:W-:Y:S05]  /*1200*/  EXIT ;  /* 0x000000000000794d */ /* 0x000fea0003800000 */
.L_x_23:
        /* <DEDUP_REMOVED lines=15> */
.L_x_26:


//--------------------- .text._Z29calculate_output_delta_kernelPKdS0_Pdii --------------------------
	.section	.text._Z29calculate_output_delta_kernelPKdS0_Pdii,"ax",@progbits
	.align	128
        .global         _Z29calculate_output_delta_kernelPKdS0_Pdii
        .type           _Z29calculate_output_delta_kernelPKdS0_Pdii,@function
        .size           _Z29calculate_output_delta_kernelPKdS0_Pdii,(.L_x_27 - _Z29calculate_output_delta_kernelPKdS0_Pdii)
        .other          _Z29calculate_output_delta_kernelPKdS0_Pdii,@"STO_CUDA_ENTRY STV_DEFAULT"
_Z29calculate_output_delta_kernelPKdS0_Pdii:
.text._Z29calculate_output_delta_kernelPKdS0_Pdii:
[----:B------:R-:W-:Y:S01]  /*0000*/  LDC R1, c[0x0][0x37c] ;  /* 0x0000df00ff017b82 */ /* 0x000fe20000000800 */
[----:B------:R-:W0:Y:S07]  /*0010*/  S2R R15, SR_TID.X ;  /* 0x00000000000f7919 */ /* 0x000e2e0000002100 */
[----:B------:R-:W0:Y:S01]  /*0020*/  S2UR UR6, SR_CTAID.X ;  /* 0x00000000000679c3 */ /* 0x000e220000002500 */
[----:B------:R-:W1:Y:S07]  /*0030*/  LDCU.64 UR4, c[0x0][0x398] ;  /* 0x00007300ff0477ac */ /* 0x000e6e0008000a00 */
[----:B------:R-:W0:Y:S01]  /*0040*/  LDC R6, c[0x0][0x360] ;  /* 0x0000d800ff067b82 */ /* 0x000e220000000800 */
[----:B-1----:R-:W-:Y:S01]  /*0050*/  UIMAD UR4, UR5, UR4, URZ ;  /* 0x00000004050472a4 */ /* 0x002fe2000f8e02ff */
[----:B0-----:R-:W-:-:S05]  /*0060*/  IMAD R0, R6, UR6, R15 ;  /* 0x0000000606007c24 */ /* 0x001fca000f8e020f */
[----:B------:R-:W-:-:S13]  /*0070*/  ISETP.GE.AND P0, PT, R0, UR4, PT ;  /* 0x0000000400007c0c */ /* 0x000fda000bf06270 */
[----:B------:R-:W-:Y:S05]  /*0080*/  @P0 EXIT ;  /* 0x000000000000094d */ /* 0x000fea0003800000 */
[----:B------:R-:W0:Y:S01]  /*0090*/  LDC.64 R2, c[0x0][0x380] ;  /* 0x0000e000ff027b82 */ /* 0x000e220000000a00 */
[----:B------:R-:W1:Y:S07]  /*00a0*/  LDCU.64 UR6, c[0x0][0x358] ;  /* 0x00006b00ff0677ac */ /* 0x000e6e0008000a00 */
[----:B------:R-:W2:Y:S08]  /*00b0*/  LDC.64 R4, c[0x0][0x388] ;  /* 0x0000e200ff047b82 */ /* 0x000eb00000000a00 */
[----:B------:R-:W3:Y:S01]  /*00c0*/  S2UR UR5, SR_CgaCtaId ;  /* 0x00000000000579c3 */ /* 0x000ee20000008800 */
[----:B0-----:R-:W-:Y:S01]  /*00d0*/  IMAD.WIDE R2, R0, 0x8, R2 ;  /* 0x0000000800027825 */ /* 0x001fe200078e0202 */
[----:B------:R-:W-:-:S06]  /*00e0*/  UMOV UR4, 0x400 ;  /* 0x0000040000047882 */ /* 0x000fcc0000000000 */
[----:B------:R-:W0:Y:S01]  /*00f0*/  LDC.64 R12, c[0x0][0x390] ;  /* 0x0000e400ff0c7b82 */ /* 0x000e220000000a00 */
[----:B-1----:R-:W4:Y:S01]  /*0100*/  LDG.E.64.CONSTANT R2, desc[UR6][R2.64] ;  /* 0x0000000602027981 */ /* 0x002f22000c1e9b00 */
[----:B--2---:R-:W-:-:S06]  /*0110*/  IMAD.WIDE R4, R0, 0x8, R4 ;  /* 0x0000000800047825 */ /* 0x004fcc00078e0204 */
[----:B------:R-:W2:Y:S01]  /*0120*/  LDG.E.64.CONSTANT R4, desc[UR6][R4.64] ;  /* 0x0000000604047981 */ /* 0x000ea2000c1e9b00 */
[----:B---3--:R-:W-:-:S06]  /*0130*/  ULEA UR4, UR5, UR4, 0x18 ;  /* 0x0000000405047291 */ /* 0x008fcc000f8ec0ff */
[----:B------:R-:W-:-:S04]  /*0140*/  LEA R15, R15, UR4, 0x3 ;  /* 0x000000040f0f7c11 */ /* 0x000fc8000f8e18ff */
[----:B------:R-:W-:Y:S01]  /*0150*/  LEA R17, R6, R15, 0x3 ;  /* 0x0000000f06117211 */ /* 0x000fe200078e18ff */
[----:B----4-:R-:W-:Y:S04]  /*0160*/  STS.64 [R15], R2 ;  /* 0x000000020f007388 */ /* 0x010fe80000000a00 */
[----:B--2---:R-:W-:Y:S01]  /*0170*/  STS.64 [R17], R4 ;  /* 0x0000000411007388 */ /* 0x004fe20000000a00 */
[----:B------:R-:W-:Y:S06]  /*0180*/  BAR.SYNC.DEFER_BLOCKING 0x0 ;  /* 0x0000000000007b1d */ /* 0x000fec0000010000 */
[----:B------:R-:W1:Y:S04]  /*0190*/  LDS.64 R6, [R15] ;  /* 0x000000000f067984 */ /* 0x000e680000000a00 */
[----:B------:R-:W2:Y:S01]  /*01a0*/  LDS.64 R8, [R17] ;  /* 0x0000000011087984 */ /* 0x000ea20000000a00 */
[----:B-1----:R-:W-:-:S02]  /*01b0*/  DADD R10, -R6, 1 ;  /* 0x3ff00000060a7429 */ /* 0x002fc40000000100 */
[----:B--2---:R-:W-:-:S06]  /*01c0*/  DADD R8, R6, -R8 ;  /* 0x0000000006087229 */ /* 0x004fcc0000000808 */
[----:B------:R-:W-:Y:S01]  /*01d0*/  DMUL R10, R6, R10 ;  /* 0x0000000a060a7228 */ /* 0x000fe20000000000 */
[----:B0-----:R-:W-:-:S07]  /*01e0*/  IMAD.WIDE R6, R0, 0x8, R12 ;  /* 0x0000000800067825 */ /* 0x001fce00078e020c */
[----:B------:R-:W-:-:S07]  /*01f0*/  DMUL R8, R8, R10 ;  /* 0x0000000a08087228 */ /* 0x000fce0000000000 */
[----:B------:R-:W-:Y:S01]  /*0200*/  STG.E.64 desc[UR6][R6.64], R8 ;  /* 0x0000000806007986 */ /* 0x000fe2000c101b06 */
[----:B------:R-:W-:Y:S05]  /*0210*/  EXIT ;  /* 0x000000000000794d */ /* 0x000fea0003800000 */
.L_x_24:
        /* <DEDUP_REMOVED lines=14> */
.L_x_27:


//--------------------- .nv.shared._Z38calculate_output_delta_kernel_advancedPKdS0_Pdii --------------------------
	.section	.nv.shared._Z38calculate_output_delta_kernel_advancedPKdS0_Pdii,"aw",@nobits
	.sectionflags	@""
	.align	16
	.zero		1024


//--------------------- .nv.shared.reserved.0     --------------------------
	.section	.nv.shared.reserved.0,"aw",@nobits
	.weak		__nv_reservedSMEM_offset_0_alias
	.size		__nv_reservedSMEM_offset_0_alias, 0, 64
	.other		__nv_reservedSMEM_offset_0_alias,@"STO_CUDA_RESERVED_SHARED STV_DEFAULT"
__nv_reservedSMEM_offset_0_alias:
	.zero		0
	.zero		64


//--------------------- .nv.shared._Z39calculate_output_delta_kernel_optimizedPKdS0_Pdii --------------------------
	.section	.nv.shared._Z39calculate_output_delta_kernel_optimizedPKdS0_Pdii,"aw",@nobits
	.sectionflags	@""
	.align	16
	.zero		1024


//--------------------- .nv.shared._Z29calculate_output_delta_kernelPKdS0_Pdii --------------------------
	.section	.nv.shared._Z29calculate_output_delta_kernelPKdS0_Pdii,"aw",@nobits
	.sectionflags	@""
	.align	16
	.zero		1024


//--------------------- .nv.constant0._Z38calculate_output_delta_kernel_advancedPKdS0_Pdii --------------------------
	.section	.nv.constant0._Z38calculate_output_delta_kernel_advancedPKdS0_Pdii,"a",@progbits
	.sectionflags	@""
	.align	4
.nv.constant0._Z38calculate_output_delta_kernel_advancedPKdS0_Pdii:
	.zero		928


//--------------------- .nv.constant0._Z39calculate_output_delta_kernel_optimizedPKdS0_Pdii --------------------------
	.section	.nv.constant0._Z39calculate_output_delta_kernel_optimizedPKdS0_Pdii,"a",@progbits
	.sectionflags	@""
	.align	4
.nv.constant0._Z39calculate_output_delta_kernel_optimizedPKdS0_Pdii:
	.zero		928


//--------------------- .nv.constant0._Z29calculate_output_delta_kernelPKdS0_Pdii --------------------------
	.section	.nv.constant0._Z29calculate_output_delta_kernelPKdS0_Pdii,"a",@progbits
	.sectionflags	@""
	.align	4
.nv.constant0._Z29calculate_output_delta_kernelPKdS0_Pdii:
	.zero		928


//--------------------- SYMBOLS --------------------------

	.type		.nv.reservedSmem.offset0,@object
	.size		.nv.reservedSmem.offset0,0x4
	.type		.nv.reservedSmem.cap,@object
	.size		.nv.reservedSmem.cap,0x4
